//
// Generated by NVIDIA NVVM Compiler
//
// Compiler Build ID: CL-36424714
// Cuda compilation tools, release 13.0, V13.0.88
// Based on NVVM 20.0.0
//

.version 9.0
.target sm_100
.address_size 64

	// .globl	_Z35svpf_stein_operator_parallel_kernelPKfS0_Pfffii
.global .align 4 .b8 precalc_xorwow_matrix[102400];
.global .align 4 .b8 precalc_xorwow_offset_matrix[102400];
.global .align 4 .b8 mrg32k3aM1[2304];
.global .align 4 .b8 mrg32k3aM2[2304];
.global .align 4 .b8 mrg32k3aM1SubSeq[2016];
.global .align 4 .b8 mrg32k3aM2SubSeq[2016];
.global .align 4 .b8 mrg32k3aM1Seq[2304];
.global .align 4 .b8 mrg32k3aM2Seq[2304];
.const .align 8 .b8 __cr_lgamma_table[72];
// _ZZ31svpf_ksd_reduce_parallel_kernelPKfPfiE5sdata has been demoted
.extern .shared .align 16 .b8 smem[];

.visible .entry _Z35svpf_stein_operator_parallel_kernelPKfS0_Pfffii(
	.param .u64 .ptr .align 1 _Z35svpf_stein_operator_parallel_kernelPKfS0_Pfffii_param_0,
	.param .u64 .ptr .align 1 _Z35svpf_stein_operator_parallel_kernelPKfS0_Pfffii_param_1,
	.param .u64 .ptr .align 1 _Z35svpf_stein_operator_parallel_kernelPKfS0_Pfffii_param_2,
	.param .f32 _Z35svpf_stein_operator_parallel_kernelPKfS0_Pfffii_param_3,
	.param .f32 _Z35svpf_stein_operator_parallel_kernelPKfS0_Pfffii_param_4,
	.param .u32 _Z35svpf_stein_operator_parallel_kernelPKfS0_Pfffii_param_5,
	.param .u32 _Z35svpf_stein_operator_parallel_kernelPKfS0_Pfffii_param_6
)
{
	.reg .pred 	%p<18>;
	.reg .b32 	%r<103>;
	.reg .b32 	%f<104>;
	.reg .b64 	%rd<28>;

	ld.param.u64 	%rd8, [_Z35svpf_stein_operator_parallel_kernelPKfS0_Pfffii_param_0];
	ld.param.u64 	%rd9, [_Z35svpf_stein_operator_parallel_kernelPKfS0_Pfffii_param_1];
	ld.param.u64 	%rd7, [_Z35svpf_stein_operator_parallel_kernelPKfS0_Pfffii_param_2];
	ld.param.f32 	%f17, [_Z35svpf_stein_operator_parallel_kernelPKfS0_Pfffii_param_3];
	ld.param.f32 	%f18, [_Z35svpf_stein_operator_parallel_kernelPKfS0_Pfffii_param_4];
	ld.param.u32 	%r35, [_Z35svpf_stein_operator_parallel_kernelPKfS0_Pfffii_param_5];
	ld.param.u32 	%r36, [_Z35svpf_stein_operator_parallel_kernelPKfS0_Pfffii_param_6];
	cvta.to.global.u64 	%rd1, %rd9;
	cvta.to.global.u64 	%rd2, %rd8;
	shl.b32 	%r2, %r36, 2;
	mov.u32 	%r37, smem;
	add.s32 	%r1, %r37, %r2;
	mov.u32 	%r3, %ctaid.x;
	mov.u32 	%r4, %tid.x;
	mov.u32 	%r102, %ntid.x;
	setp.ge.s32 	%p1, %r4, %r36;
	@%p1 bra 	$L__BB0_7;
	add.s32 	%r38, %r4, %r102;
	max.u32 	%r39, %r36, %r38;
	setp.lt.u32 	%p2, %r38, %r36;
	selp.u32 	%r40, 1, 0, %p2;
	add.s32 	%r41, %r38, %r40;
	sub.s32 	%r42, %r39, %r41;
	div.u32 	%r43, %r42, %r102;
	add.s32 	%r6, %r43, %r40;
	and.b32  	%r44, %r6, 3;
	setp.eq.s32 	%p3, %r44, 3;
	mov.u32 	%r96, %r4;
	@%p3 bra 	$L__BB0_4;
	add.s32 	%r45, %r6, 1;
	and.b32  	%r46, %r45, 3;
	shl.b32 	%r47, %r4, 2;
	add.s32 	%r94, %r37, %r47;
	shl.b32 	%r8, %r102, 2;
	mul.wide.u32 	%rd27, %r4, 4;
	mul.wide.u32 	%rd4, %r102, 4;
	neg.s32 	%r93, %r46;
	mad.lo.s32 	%r96, %r102, %r46, %r4;
$L__BB0_3:
	.pragma "nounroll";
	add.s64 	%rd10, %rd2, %rd27;
	ld.global.nc.f32 	%f19, [%rd10];
	st.shared.f32 	[%r94], %f19;
	add.s64 	%rd11, %rd1, %rd27;
	ld.global.nc.f32 	%f20, [%rd11];
	add.s32 	%r49, %r94, %r2;
	st.shared.f32 	[%r49], %f20;
	add.s32 	%r94, %r94, %r8;
	add.s64 	%rd27, %rd27, %rd4;
	add.s32 	%r93, %r93, 1;
	setp.ne.s32 	%p4, %r93, 0;
	@%p4 bra 	$L__BB0_3;
$L__BB0_4:
	setp.lt.u32 	%p5, %r6, 3;
	@%p5 bra 	$L__BB0_7;
	shl.b32 	%r55, %r102, 2;
$L__BB0_6:
	mul.wide.u32 	%rd12, %r96, 4;
	add.s64 	%rd13, %rd2, %rd12;
	ld.global.nc.f32 	%f21, [%rd13];
	shl.b32 	%r50, %r96, 2;
	add.s32 	%r52, %r37, %r50;
	st.shared.f32 	[%r52], %f21;
	add.s64 	%rd14, %rd1, %rd12;
	ld.global.nc.f32 	%f22, [%rd14];
	add.s32 	%r53, %r1, %r50;
	st.shared.f32 	[%r53], %f22;
	add.s32 	%r54, %r96, %r102;
	mul.wide.u32 	%rd15, %r54, 4;
	add.s64 	%rd16, %rd2, %rd15;
	ld.global.nc.f32 	%f23, [%rd16];
	add.s32 	%r56, %r52, %r55;
	st.shared.f32 	[%r56], %f23;
	add.s64 	%rd17, %rd1, %rd15;
	ld.global.nc.f32 	%f24, [%rd17];
	add.s32 	%r57, %r53, %r55;
	st.shared.f32 	[%r57], %f24;
	add.s32 	%r58, %r54, %r102;
	mul.wide.u32 	%rd18, %r58, 4;
	add.s64 	%rd19, %rd2, %rd18;
	ld.global.nc.f32 	%f25, [%rd19];
	add.s32 	%r59, %r56, %r55;
	st.shared.f32 	[%r59], %f25;
	add.s64 	%rd20, %rd1, %rd18;
	ld.global.nc.f32 	%f26, [%rd20];
	add.s32 	%r60, %r57, %r55;
	st.shared.f32 	[%r60], %f26;
	add.s32 	%r61, %r58, %r102;
	mul.wide.u32 	%rd21, %r61, 4;
	add.s64 	%rd22, %rd2, %rd21;
	ld.global.nc.f32 	%f27, [%rd22];
	add.s32 	%r62, %r59, %r55;
	st.shared.f32 	[%r62], %f27;
	add.s64 	%rd23, %rd1, %rd21;
	ld.global.nc.f32 	%f28, [%rd23];
	add.s32 	%r63, %r60, %r55;
	st.shared.f32 	[%r63], %f28;
	add.s32 	%r96, %r61, %r102;
	setp.lt.s32 	%p6, %r96, %r36;
	@%p6 bra 	$L__BB0_6;
$L__BB0_7:
	setp.ge.s32 	%p7, %r4, %r36;
	bar.sync 	0;
	shl.b32 	%r64, %r3, 2;
	add.s32 	%r66, %r37, %r64;
	ld.shared.f32 	%f1, [%r66];
	mov.f32 	%f102, 0f00000000;
	mov.f32 	%f103, %f102;
	@%p7 bra 	$L__BB0_14;
	setp.eq.s32 	%p8, %r35, 1;
	selp.f32 	%f2, 0f40000000, 0fC0000000, %p8;
	add.s32 	%r67, %r4, %r102;
	max.u32 	%r68, %r36, %r67;
	setp.lt.u32 	%p9, %r67, %r36;
	selp.u32 	%r69, 1, 0, %p9;
	add.s32 	%r70, %r67, %r69;
	sub.s32 	%r71, %r68, %r70;
	div.u32 	%r72, %r71, %r102;
	add.s32 	%r18, %r72, %r69;
	and.b32  	%r73, %r18, 3;
	setp.eq.s32 	%p10, %r73, 3;
	mov.f32 	%f103, 0f00000000;
	mov.u32 	%r100, %r4;
	mov.f32 	%f102, %f103;
	@%p10 bra 	$L__BB0_11;
	shl.b32 	%r74, %r4, 2;
	add.s32 	%r98, %r37, %r74;
	shl.b32 	%r20, %r102, 2;
	add.s32 	%r76, %r18, 1;
	and.b32  	%r77, %r76, 3;
	neg.s32 	%r97, %r77;
	mov.f32 	%f103, 0f00000000;
	mov.u32 	%r100, %r4;
$L__BB0_10:
	.pragma "nounroll";
	ld.shared.f32 	%f33, [%r98];
	sub.f32 	%f34, %f1, %f33;
	mul.f32 	%f35, %f34, %f34;
	fma.rn.f32 	%f36, %f17, %f35, 0f3F800000;
	rcp.rn.f32 	%f37, %f36;
	mul.f32 	%f38, %f37, %f37;
	add.s32 	%r78, %r98, %r2;
	ld.shared.f32 	%f39, [%r78];
	fma.rn.f32 	%f102, %f39, %f37, %f102;
	mul.f32 	%f40, %f2, %f34;
	mul.f32 	%f41, %f17, %f40;
	fma.rn.f32 	%f103, %f41, %f38, %f103;
	add.s32 	%r100, %r100, %r102;
	add.s32 	%r98, %r98, %r20;
	add.s32 	%r97, %r97, 1;
	setp.ne.s32 	%p11, %r97, 0;
	@%p11 bra 	$L__BB0_10;
$L__BB0_11:
	setp.lt.u32 	%p12, %r18, 3;
	@%p12 bra 	$L__BB0_14;
	shl.b32 	%r83, %r102, 2;
$L__BB0_13:
	shl.b32 	%r79, %r100, 2;
	add.s32 	%r81, %r37, %r79;
	ld.shared.f32 	%f42, [%r81];
	sub.f32 	%f43, %f1, %f42;
	mul.f32 	%f44, %f43, %f43;
	fma.rn.f32 	%f45, %f17, %f44, 0f3F800000;
	rcp.rn.f32 	%f46, %f45;
	mul.f32 	%f47, %f46, %f46;
	add.s32 	%r82, %r1, %r79;
	ld.shared.f32 	%f48, [%r82];
	fma.rn.f32 	%f49, %f48, %f46, %f102;
	mul.f32 	%f50, %f2, %f43;
	mul.f32 	%f51, %f17, %f50;
	fma.rn.f32 	%f52, %f51, %f47, %f103;
	add.s32 	%r84, %r81, %r83;
	ld.shared.f32 	%f53, [%r84];
	sub.f32 	%f54, %f1, %f53;
	mul.f32 	%f55, %f54, %f54;
	fma.rn.f32 	%f56, %f17, %f55, 0f3F800000;
	rcp.rn.f32 	%f57, %f56;
	mul.f32 	%f58, %f57, %f57;
	add.s32 	%r85, %r82, %r83;
	ld.shared.f32 	%f59, [%r85];
	fma.rn.f32 	%f60, %f59, %f57, %f49;
	mul.f32 	%f61, %f2, %f54;
	mul.f32 	%f62, %f17, %f61;
	fma.rn.f32 	%f63, %f62, %f58, %f52;
	add.s32 	%r86, %r84, %r83;
	ld.shared.f32 	%f64, [%r86];
	sub.f32 	%f65, %f1, %f64;
	mul.f32 	%f66, %f65, %f65;
	fma.rn.f32 	%f67, %f17, %f66, 0f3F800000;
	rcp.rn.f32 	%f68, %f67;
	mul.f32 	%f69, %f68, %f68;
	add.s32 	%r87, %r85, %r83;
	ld.shared.f32 	%f70, [%r87];
	fma.rn.f32 	%f71, %f70, %f68, %f60;
	mul.f32 	%f72, %f2, %f65;
	mul.f32 	%f73, %f17, %f72;
	fma.rn.f32 	%f74, %f73, %f69, %f63;
	add.s32 	%r88, %r86, %r83;
	ld.shared.f32 	%f75, [%r88];
	sub.f32 	%f76, %f1, %f75;
	mul.f32 	%f77, %f76, %f76;
	fma.rn.f32 	%f78, %f17, %f77, 0f3F800000;
	rcp.rn.f32 	%f79, %f78;
	mul.f32 	%f80, %f79, %f79;
	add.s32 	%r89, %r87, %r83;
	ld.shared.f32 	%f81, [%r89];
	fma.rn.f32 	%f102, %f81, %f79, %f71;
	mul.f32 	%f82, %f2, %f76;
	mul.f32 	%f83, %f17, %f82;
	fma.rn.f32 	%f103, %f83, %f80, %f74;
	add.s32 	%r100, %r83, %r100;
	setp.lt.s32 	%p13, %r100, %r36;
	@%p13 bra 	$L__BB0_13;
$L__BB0_14:
	add.s32 	%r31, %r1, %r2;
	shl.b32 	%r90, %r4, 2;
	add.s32 	%r32, %r31, %r90;
	st.shared.f32 	[%r32], %f102;
	st.shared.f32 	[%r32+1024], %f103;
	bar.sync 	0;
	setp.lt.u32 	%p14, %r102, 2;
	@%p14 bra 	$L__BB0_18;
$L__BB0_15:
	shr.u32 	%r34, %r102, 1;
	setp.ge.u32 	%p15, %r4, %r34;
	@%p15 bra 	$L__BB0_17;
	shl.b32 	%r91, %r34, 2;
	add.s32 	%r92, %r32, %r91;
	ld.shared.f32 	%f84, [%r92];
	ld.shared.f32 	%f85, [%r32];
	add.f32 	%f86, %f84, %f85;
	st.shared.f32 	[%r32], %f86;
	ld.shared.f32 	%f87, [%r92+1024];
	ld.shared.f32 	%f88, [%r32+1024];
	add.f32 	%f89, %f87, %f88;
	st.shared.f32 	[%r32+1024], %f89;
$L__BB0_17:
	bar.sync 	0;
	setp.gt.u32 	%p16, %r102, 3;
	mov.u32 	%r102, %r34;
	@%p16 bra 	$L__BB0_15;
$L__BB0_18:
	setp.ne.s32 	%p17, %r4, 0;
	@%p17 bra 	$L__BB0_20;
	ld.shared.f32 	%f90, [%r31];
	ld.shared.f32 	%f91, [%r31+1024];
	add.f32 	%f92, %f90, %f91;
	mul.f32 	%f93, %f18, %f92;
	cvta.to.global.u64 	%rd24, %rd7;
	mul.wide.u32 	%rd25, %r3, 4;
	add.s64 	%rd26, %rd24, %rd25;
	st.global.f32 	[%rd26], %f93;
$L__BB0_20:
	ret;

}
	// .globl	_Z39svpf_stein_operator_parallel_ksd_kernelPKfS0_PfS1_ffii
.visible .entry _Z39svpf_stein_operator_parallel_ksd_kernelPKfS0_PfS1_ffii(
	.param .u64 .ptr .align 1 _Z39svpf_stein_operator_parallel_ksd_kernelPKfS0_PfS1_ffii_param_0,
	.param .u64 .ptr .align 1 _Z39svpf_stein_operator_parallel_ksd_kernelPKfS0_PfS1_ffii_param_1,
	.param .u64 .ptr .align 1 _Z39svpf_stein_operator_parallel_ksd_kernelPKfS0_PfS1_ffii_param_2,
	.param .u64 .ptr .align 1 _Z39svpf_stein_operator_parallel_ksd_kernelPKfS0_PfS1_ffii_param_3,
	.param .f32 _Z39svpf_stein_operator_parallel_ksd_kernelPKfS0_PfS1_ffii_param_4,
	.param .f32 _Z39svpf_stein_operator_parallel_ksd_kernelPKfS0_PfS1_ffii_param_5,
	.param .u32 _Z39svpf_stein_operator_parallel_ksd_kernelPKfS0_PfS1_ffii_param_6,
	.param .u32 _Z39svpf_stein_operator_parallel_ksd_kernelPKfS0_PfS1_ffii_param_7
)
{
	.reg .pred 	%p<18>;
	.reg .b32 	%r<104>;
	.reg .b32 	%f<210>;
	.reg .b64 	%rd<31>;

	ld.param.u64 	%rd9, [_Z39svpf_stein_operator_parallel_ksd_kernelPKfS0_PfS1_ffii_param_0];
	ld.param.u64 	%rd10, [_Z39svpf_stein_operator_parallel_ksd_kernelPKfS0_PfS1_ffii_param_1];
	ld.param.u64 	%rd7, [_Z39svpf_stein_operator_parallel_ksd_kernelPKfS0_PfS1_ffii_param_2];
	ld.param.u64 	%rd8, [_Z39svpf_stein_operator_parallel_ksd_kernelPKfS0_PfS1_ffii_param_3];
	ld.param.f32 	%f26, [_Z39svpf_stein_operator_parallel_ksd_kernelPKfS0_PfS1_ffii_param_4];
	ld.param.f32 	%f27, [_Z39svpf_stein_operator_parallel_ksd_kernelPKfS0_PfS1_ffii_param_5];
	ld.param.u32 	%r35, [_Z39svpf_stein_operator_parallel_ksd_kernelPKfS0_PfS1_ffii_param_6];
	ld.param.u32 	%r36, [_Z39svpf_stein_operator_parallel_ksd_kernelPKfS0_PfS1_ffii_param_7];
	cvta.to.global.u64 	%rd1, %rd10;
	cvta.to.global.u64 	%rd2, %rd9;
	shl.b32 	%r2, %r36, 2;
	mov.u32 	%r37, smem;
	add.s32 	%r1, %r37, %r2;
	mov.u32 	%r3, %ctaid.x;
	mov.u32 	%r4, %tid.x;
	mov.u32 	%r103, %ntid.x;
	setp.ge.s32 	%p1, %r4, %r36;
	@%p1 bra 	$L__BB1_7;
	add.s32 	%r38, %r4, %r103;
	max.u32 	%r39, %r36, %r38;
	setp.lt.u32 	%p2, %r38, %r36;
	selp.u32 	%r40, 1, 0, %p2;
	add.s32 	%r41, %r38, %r40;
	sub.s32 	%r42, %r39, %r41;
	div.u32 	%r43, %r42, %r103;
	add.s32 	%r6, %r43, %r40;
	and.b32  	%r44, %r6, 3;
	setp.eq.s32 	%p3, %r44, 3;
	mov.u32 	%r97, %r4;
	@%p3 bra 	$L__BB1_4;
	add.s32 	%r45, %r6, 1;
	and.b32  	%r46, %r45, 3;
	shl.b32 	%r47, %r4, 2;
	add.s32 	%r95, %r37, %r47;
	shl.b32 	%r8, %r103, 2;
	mul.wide.u32 	%rd30, %r4, 4;
	mul.wide.u32 	%rd4, %r103, 4;
	neg.s32 	%r94, %r46;
	mad.lo.s32 	%r97, %r103, %r46, %r4;
$L__BB1_3:
	.pragma "nounroll";
	add.s64 	%rd11, %rd2, %rd30;
	ld.global.nc.f32 	%f28, [%rd11];
	st.shared.f32 	[%r95], %f28;
	add.s64 	%rd12, %rd1, %rd30;
	ld.global.nc.f32 	%f29, [%rd12];
	add.s32 	%r49, %r95, %r2;
	st.shared.f32 	[%r49], %f29;
	add.s32 	%r95, %r95, %r8;
	add.s64 	%rd30, %rd30, %rd4;
	add.s32 	%r94, %r94, 1;
	setp.ne.s32 	%p4, %r94, 0;
	@%p4 bra 	$L__BB1_3;
$L__BB1_4:
	setp.lt.u32 	%p5, %r6, 3;
	@%p5 bra 	$L__BB1_7;
	shl.b32 	%r55, %r103, 2;
$L__BB1_6:
	mul.wide.u32 	%rd13, %r97, 4;
	add.s64 	%rd14, %rd2, %rd13;
	ld.global.nc.f32 	%f30, [%rd14];
	shl.b32 	%r50, %r97, 2;
	add.s32 	%r52, %r37, %r50;
	st.shared.f32 	[%r52], %f30;
	add.s64 	%rd15, %rd1, %rd13;
	ld.global.nc.f32 	%f31, [%rd15];
	add.s32 	%r53, %r1, %r50;
	st.shared.f32 	[%r53], %f31;
	add.s32 	%r54, %r97, %r103;
	mul.wide.u32 	%rd16, %r54, 4;
	add.s64 	%rd17, %rd2, %rd16;
	ld.global.nc.f32 	%f32, [%rd17];
	add.s32 	%r56, %r52, %r55;
	st.shared.f32 	[%r56], %f32;
	add.s64 	%rd18, %rd1, %rd16;
	ld.global.nc.f32 	%f33, [%rd18];
	add.s32 	%r57, %r53, %r55;
	st.shared.f32 	[%r57], %f33;
	add.s32 	%r58, %r54, %r103;
	mul.wide.u32 	%rd19, %r58, 4;
	add.s64 	%rd20, %rd2, %rd19;
	ld.global.nc.f32 	%f34, [%rd20];
	add.s32 	%r59, %r56, %r55;
	st.shared.f32 	[%r59], %f34;
	add.s64 	%rd21, %rd1, %rd19;
	ld.global.nc.f32 	%f35, [%rd21];
	add.s32 	%r60, %r57, %r55;
	st.shared.f32 	[%r60], %f35;
	add.s32 	%r61, %r58, %r103;
	mul.wide.u32 	%rd22, %r61, 4;
	add.s64 	%rd23, %rd2, %rd22;
	ld.global.nc.f32 	%f36, [%rd23];
	add.s32 	%r62, %r59, %r55;
	st.shared.f32 	[%r62], %f36;
	add.s64 	%rd24, %rd1, %rd22;
	ld.global.nc.f32 	%f37, [%rd24];
	add.s32 	%r63, %r60, %r55;
	st.shared.f32 	[%r63], %f37;
	add.s32 	%r97, %r61, %r103;
	setp.lt.s32 	%p6, %r97, %r36;
	@%p6 bra 	$L__BB1_6;
$L__BB1_7:
	setp.ge.s32 	%p7, %r4, %r36;
	bar.sync 	0;
	shl.b32 	%r64, %r3, 2;
	add.s32 	%r66, %r37, %r64;
	ld.shared.f32 	%f1, [%r66];
	add.s32 	%r67, %r1, %r64;
	ld.shared.f32 	%f2, [%r67];
	mov.f32 	%f207, 0f00000000;
	mov.f32 	%f208, %f207;
	mov.f32 	%f209, %f207;
	@%p7 bra 	$L__BB1_14;
	setp.eq.s32 	%p8, %r35, 1;
	selp.f32 	%f3, 0f40000000, 0fC0000000, %p8;
	add.f32 	%f4, %f26, %f26;
	add.s32 	%r68, %r4, %r103;
	max.u32 	%r69, %r36, %r68;
	setp.lt.u32 	%p9, %r68, %r36;
	selp.u32 	%r70, 1, 0, %p9;
	add.s32 	%r71, %r68, %r70;
	sub.s32 	%r72, %r69, %r71;
	div.u32 	%r73, %r72, %r103;
	add.s32 	%r18, %r73, %r70;
	and.b32  	%r74, %r18, 3;
	setp.eq.s32 	%p10, %r74, 3;
	mov.f32 	%f209, 0f00000000;
	mov.u32 	%r101, %r4;
	mov.f32 	%f208, %f209;
	mov.f32 	%f207, %f209;
	@%p10 bra 	$L__BB1_11;
	shl.b32 	%r75, %r4, 2;
	add.s32 	%r99, %r37, %r75;
	shl.b32 	%r20, %r103, 2;
	add.s32 	%r77, %r18, 1;
	and.b32  	%r78, %r77, 3;
	neg.s32 	%r98, %r78;
	mov.f32 	%f209, 0f00000000;
	mov.u32 	%r101, %r4;
$L__BB1_10:
	.pragma "nounroll";
	ld.shared.f32 	%f42, [%r99];
	add.s32 	%r79, %r99, %r2;
	ld.shared.f32 	%f43, [%r79];
	sub.f32 	%f44, %f1, %f42;
	mul.f32 	%f45, %f44, %f44;
	mul.f32 	%f46, %f26, %f45;
	add.f32 	%f47, %f46, 0f3F800000;
	rcp.rn.f32 	%f48, %f47;
	mul.f32 	%f49, %f48, %f48;
	mul.f32 	%f50, %f48, %f49;
	fma.rn.f32 	%f207, %f43, %f48, %f207;
	mul.f32 	%f51, %f3, %f44;
	mul.f32 	%f52, %f26, %f51;
	fma.rn.f32 	%f208, %f52, %f49, %f208;
	mul.f32 	%f53, %f44, 0fC0000000;
	mul.f32 	%f54, %f26, %f53;
	mul.f32 	%f55, %f54, %f49;
	mul.f32 	%f56, %f4, %f49;
	mul.f32 	%f57, %f46, 0f41000000;
	mul.f32 	%f58, %f26, %f57;
	mul.f32 	%f59, %f26, %f58;
	mul.f32 	%f60, %f59, %f50;
	sub.f32 	%f61, %f60, %f56;
	mul.f32 	%f62, %f2, %f48;
	mul.f32 	%f63, %f43, %f62;
	mul.f32 	%f64, %f2, %f55;
	sub.f32 	%f65, %f63, %f64;
	fma.rn.f32 	%f66, %f43, %f55, %f65;
	add.f32 	%f67, %f61, %f66;
	add.f32 	%f209, %f209, %f67;
	add.s32 	%r101, %r101, %r103;
	add.s32 	%r99, %r99, %r20;
	add.s32 	%r98, %r98, 1;
	setp.ne.s32 	%p11, %r98, 0;
	@%p11 bra 	$L__BB1_10;
$L__BB1_11:
	setp.lt.u32 	%p12, %r18, 3;
	@%p12 bra 	$L__BB1_14;
	mov.u32 	%r81, smem;
	shl.b32 	%r84, %r103, 2;
$L__BB1_13:
	shl.b32 	%r80, %r101, 2;
	add.s32 	%r82, %r81, %r80;
	ld.shared.f32 	%f68, [%r82];
	add.s32 	%r83, %r1, %r80;
	ld.shared.f32 	%f69, [%r83];
	sub.f32 	%f70, %f1, %f68;
	mul.f32 	%f71, %f70, %f70;
	mul.f32 	%f72, %f26, %f71;
	add.f32 	%f73, %f72, 0f3F800000;
	rcp.rn.f32 	%f74, %f73;
	mul.f32 	%f75, %f74, %f74;
	mul.f32 	%f76, %f74, %f75;
	fma.rn.f32 	%f77, %f69, %f74, %f207;
	mul.f32 	%f78, %f3, %f70;
	mul.f32 	%f79, %f26, %f78;
	fma.rn.f32 	%f80, %f79, %f75, %f208;
	mul.f32 	%f81, %f70, 0fC0000000;
	mul.f32 	%f82, %f26, %f81;
	mul.f32 	%f83, %f82, %f75;
	mul.f32 	%f84, %f4, %f75;
	mul.f32 	%f85, %f72, 0f41000000;
	mul.f32 	%f86, %f26, %f85;
	mul.f32 	%f87, %f26, %f86;
	mul.f32 	%f88, %f87, %f76;
	sub.f32 	%f89, %f88, %f84;
	mul.f32 	%f90, %f2, %f74;
	mul.f32 	%f91, %f69, %f90;
	mul.f32 	%f92, %f2, %f83;
	sub.f32 	%f93, %f91, %f92;
	fma.rn.f32 	%f94, %f69, %f83, %f93;
	add.f32 	%f95, %f89, %f94;
	add.f32 	%f96, %f209, %f95;
	add.s32 	%r85, %r82, %r84;
	ld.shared.f32 	%f97, [%r85];
	add.s32 	%r86, %r83, %r84;
	ld.shared.f32 	%f98, [%r86];
	sub.f32 	%f99, %f1, %f97;
	mul.f32 	%f100, %f99, %f99;
	mul.f32 	%f101, %f26, %f100;
	add.f32 	%f102, %f101, 0f3F800000;
	rcp.rn.f32 	%f103, %f102;
	mul.f32 	%f104, %f103, %f103;
	mul.f32 	%f105, %f103, %f104;
	fma.rn.f32 	%f106, %f98, %f103, %f77;
	mul.f32 	%f107, %f3, %f99;
	mul.f32 	%f108, %f26, %f107;
	fma.rn.f32 	%f109, %f108, %f104, %f80;
	mul.f32 	%f110, %f99, 0fC0000000;
	mul.f32 	%f111, %f26, %f110;
	mul.f32 	%f112, %f111, %f104;
	mul.f32 	%f113, %f4, %f104;
	mul.f32 	%f114, %f101, 0f41000000;
	mul.f32 	%f115, %f26, %f114;
	mul.f32 	%f116, %f26, %f115;
	mul.f32 	%f117, %f116, %f105;
	sub.f32 	%f118, %f117, %f113;
	mul.f32 	%f119, %f2, %f103;
	mul.f32 	%f120, %f98, %f119;
	mul.f32 	%f121, %f2, %f112;
	sub.f32 	%f122, %f120, %f121;
	fma.rn.f32 	%f123, %f98, %f112, %f122;
	add.f32 	%f124, %f118, %f123;
	add.f32 	%f125, %f96, %f124;
	add.s32 	%r87, %r85, %r84;
	ld.shared.f32 	%f126, [%r87];
	add.s32 	%r88, %r86, %r84;
	ld.shared.f32 	%f127, [%r88];
	sub.f32 	%f128, %f1, %f126;
	mul.f32 	%f129, %f128, %f128;
	mul.f32 	%f130, %f26, %f129;
	add.f32 	%f131, %f130, 0f3F800000;
	rcp.rn.f32 	%f132, %f131;
	mul.f32 	%f133, %f132, %f132;
	mul.f32 	%f134, %f132, %f133;
	fma.rn.f32 	%f135, %f127, %f132, %f106;
	mul.f32 	%f136, %f3, %f128;
	mul.f32 	%f137, %f26, %f136;
	fma.rn.f32 	%f138, %f137, %f133, %f109;
	mul.f32 	%f139, %f128, 0fC0000000;
	mul.f32 	%f140, %f26, %f139;
	mul.f32 	%f141, %f140, %f133;
	mul.f32 	%f142, %f4, %f133;
	mul.f32 	%f143, %f130, 0f41000000;
	mul.f32 	%f144, %f26, %f143;
	mul.f32 	%f145, %f26, %f144;
	mul.f32 	%f146, %f145, %f134;
	sub.f32 	%f147, %f146, %f142;
	mul.f32 	%f148, %f2, %f132;
	mul.f32 	%f149, %f127, %f148;
	mul.f32 	%f150, %f2, %f141;
	sub.f32 	%f151, %f149, %f150;
	fma.rn.f32 	%f152, %f127, %f141, %f151;
	add.f32 	%f153, %f147, %f152;
	add.f32 	%f154, %f125, %f153;
	add.s32 	%r89, %r87, %r84;
	ld.shared.f32 	%f155, [%r89];
	add.s32 	%r90, %r88, %r84;
	ld.shared.f32 	%f156, [%r90];
	sub.f32 	%f157, %f1, %f155;
	mul.f32 	%f158, %f157, %f157;
	mul.f32 	%f159, %f26, %f158;
	add.f32 	%f160, %f159, 0f3F800000;
	rcp.rn.f32 	%f161, %f160;
	mul.f32 	%f162, %f161, %f161;
	mul.f32 	%f163, %f161, %f162;
	fma.rn.f32 	%f207, %f156, %f161, %f135;
	mul.f32 	%f164, %f3, %f157;
	mul.f32 	%f165, %f26, %f164;
	fma.rn.f32 	%f208, %f165, %f162, %f138;
	mul.f32 	%f166, %f157, 0fC0000000;
	mul.f32 	%f167, %f26, %f166;
	mul.f32 	%f168, %f167, %f162;
	mul.f32 	%f169, %f4, %f162;
	mul.f32 	%f170, %f159, 0f41000000;
	mul.f32 	%f171, %f26, %f170;
	mul.f32 	%f172, %f26, %f171;
	mul.f32 	%f173, %f172, %f163;
	sub.f32 	%f174, %f173, %f169;
	mul.f32 	%f175, %f2, %f161;
	mul.f32 	%f176, %f156, %f175;
	mul.f32 	%f177, %f2, %f168;
	sub.f32 	%f178, %f176, %f177;
	fma.rn.f32 	%f179, %f156, %f168, %f178;
	add.f32 	%f180, %f174, %f179;
	add.f32 	%f209, %f154, %f180;
	add.s32 	%r101, %r84, %r101;
	setp.lt.s32 	%p13, %r101, %r36;
	@%p13 bra 	$L__BB1_13;
$L__BB1_14:
	add.s32 	%r31, %r1, %r2;
	shl.b32 	%r91, %r4, 2;
	add.s32 	%r32, %r31, %r91;
	st.shared.f32 	[%r32], %f207;
	st.shared.f32 	[%r32+1024], %f208;
	st.shared.f32 	[%r32+2048], %f209;
	bar.sync 	0;
	setp.lt.u32 	%p14, %r103, 2;
	@%p14 bra 	$L__BB1_18;
$L__BB1_15:
	shr.u32 	%r34, %r103, 1;
	setp.ge.u32 	%p15, %r4, %r34;
	@%p15 bra 	$L__BB1_17;
	shl.b32 	%r92, %r34, 2;
	add.s32 	%r93, %r32, %r92;
	ld.shared.f32 	%f181, [%r93];
	ld.shared.f32 	%f182, [%r32];
	add.f32 	%f183, %f181, %f182;
	st.shared.f32 	[%r32], %f183;
	ld.shared.f32 	%f184, [%r93+1024];
	ld.shared.f32 	%f185, [%r32+1024];
	add.f32 	%f186, %f184, %f185;
	st.shared.f32 	[%r32+1024], %f186;
	ld.shared.f32 	%f187, [%r93+2048];
	ld.shared.f32 	%f188, [%r32+2048];
	add.f32 	%f189, %f187, %f188;
	st.shared.f32 	[%r32+2048], %f189;
$L__BB1_17:
	bar.sync 	0;
	setp.gt.u32 	%p16, %r103, 3;
	mov.u32 	%r103, %r34;
	@%p16 bra 	$L__BB1_15;
$L__BB1_18:
	setp.ne.s32 	%p17, %r4, 0;
	@%p17 bra 	$L__BB1_20;
	ld.shared.f32 	%f190, [%r31];
	ld.shared.f32 	%f191, [%r31+1024];
	add.f32 	%f192, %f190, %f191;
	mul.f32 	%f193, %f27, %f192;
	cvta.to.global.u64 	%rd25, %rd7;
	mul.wide.u32 	%rd26, %r3, 4;
	add.s64 	%rd27, %rd25, %rd26;
	st.global.f32 	[%rd27], %f193;
	ld.shared.f32 	%f194, [%r31+2048];
	cvta.to.global.u64 	%rd28, %rd8;
	add.s64 	%rd29, %rd28, %rd26;
	st.global.f32 	[%rd29], %f194;
$L__BB1_20:
	ret;

}
	// .globl	_Z21svpf_transport_kernelPfPKfS_P24curandStatePhilox4_32_10fffffi
.visible .entry _Z21svpf_transport_kernelPfPKfS_P24curandStatePhilox4_32_10fffffi(
	.param .u64 .ptr .align 1 _Z21svpf_transport_kernelPfPKfS_P24curandStatePhilox4_32_10fffffi_param_0,
	.param .u64 .ptr .align 1 _Z21svpf_transport_kernelPfPKfS_P24curandStatePhilox4_32_10fffffi_param_1,
	.param .u64 .ptr .align 1 _Z21svpf_transport_kernelPfPKfS_P24curandStatePhilox4_32_10fffffi_param_2,
	.param .u64 .ptr .align 1 _Z21svpf_transport_kernelPfPKfS_P24curandStatePhilox4_32_10fffffi_param_3,
	.param .f32 _Z21svpf_transport_kernelPfPKfS_P24curandStatePhilox4_32_10fffffi_param_4,
	.param .f32 _Z21svpf_transport_kernelPfPKfS_P24curandStatePhilox4_32_10fffffi_param_5,
	.param .f32 _Z21svpf_transport_kernelPfPKfS_P24curandStatePhilox4_32_10fffffi_param_6,
	.param .f32 _Z21svpf_transport_kernelPfPKfS_P24curandStatePhilox4_32_10fffffi_param_7,
	.param .f32 _Z21svpf_transport_kernelPfPKfS_P24curandStatePhilox4_32_10fffffi_param_8,
	.param .u32 _Z21svpf_transport_kernelPfPKfS_P24curandStatePhilox4_32_10fffffi_param_9
)
{
	.reg .pred 	%p<21>;
	.reg .b32 	%r<266>;
	.reg .b32 	%f<64>;
	.reg .b64 	%rd<15>;

	ld.param.u64 	%rd3, [_Z21svpf_transport_kernelPfPKfS_P24curandStatePhilox4_32_10fffffi_param_0];
	ld.param.u64 	%rd4, [_Z21svpf_transport_kernelPfPKfS_P24curandStatePhilox4_32_10fffffi_param_1];
	ld.param.u64 	%rd5, [_Z21svpf_transport_kernelPfPKfS_P24curandStatePhilox4_32_10fffffi_param_2];
	ld.param.u64 	%rd6, [_Z21svpf_transport_kernelPfPKfS_P24curandStatePhilox4_32_10fffffi_param_3];
	ld.param.f32 	%f9, [_Z21svpf_transport_kernelPfPKfS_P24curandStatePhilox4_32_10fffffi_param_4];
	ld.param.f32 	%f10, [_Z21svpf_transport_kernelPfPKfS_P24curandStatePhilox4_32_10fffffi_param_5];
	ld.param.f32 	%f11, [_Z21svpf_transport_kernelPfPKfS_P24curandStatePhilox4_32_10fffffi_param_6];
	ld.param.f32 	%f12, [_Z21svpf_transport_kernelPfPKfS_P24curandStatePhilox4_32_10fffffi_param_7];
	ld.param.f32 	%f13, [_Z21svpf_transport_kernelPfPKfS_P24curandStatePhilox4_32_10fffffi_param_8];
	ld.param.u32 	%r23, [_Z21svpf_transport_kernelPfPKfS_P24curandStatePhilox4_32_10fffffi_param_9];
	mov.u32 	%r24, %ctaid.x;
	mov.u32 	%r25, %ntid.x;
	mov.u32 	%r26, %tid.x;
	mad.lo.s32 	%r1, %r24, %r25, %r26;
	setp.ge.s32 	%p1, %r1, %r23;
	@%p1 bra 	$L__BB2_35;
	cvta.to.global.u64 	%rd7, %rd3;
	cvta.to.global.u64 	%rd8, %rd4;
	cvta.to.global.u64 	%rd9, %rd5;
	mul.wide.s32 	%rd10, %r1, 4;
	add.s64 	%rd1, %rd7, %rd10;
	ld.global.f32 	%f1, [%rd1];
	add.s64 	%rd11, %rd8, %rd10;
	ld.global.nc.f32 	%f15, [%rd11];
	add.s64 	%rd12, %rd9, %rd10;
	ld.global.f32 	%f16, [%rd12];
	mov.f32 	%f17, 0f3F800000;
	sub.f32 	%f18, %f17, %f12;
	mul.f32 	%f19, %f18, %f15;
	mul.f32 	%f20, %f15, %f19;
	fma.rn.f32 	%f21, %f12, %f16, %f20;
	st.global.f32 	[%rd12], %f21;
	mul.f32 	%f2, %f9, %f10;
	add.f32 	%f22, %f13, %f21;
	rsqrt.approx.f32 	%f23, %f22;
	mul.f32 	%f24, %f2, %f15;
	mul.f32 	%f3, %f24, %f23;
	setp.leu.f32 	%p2, %f11, 0f358637BD;
	mov.f32 	%f63, 0f00000000;
	@%p2 bra 	$L__BB2_34;
	cvta.to.global.u64 	%rd13, %rd6;
	mul.wide.s32 	%rd14, %r1, 64;
	add.s64 	%rd2, %rd13, %rd14;
	ld.global.u32 	%r27, [%rd2+44];
	setp.eq.s32 	%p3, %r27, 1;
	@%p3 bra 	$L__BB2_32;
	ld.global.u32 	%r28, [%rd2+40];
	add.s32 	%r263, %r28, 1;
	setp.eq.s32 	%p4, %r28, 1;
	@%p4 bra 	$L__BB2_7;
	setp.eq.s32 	%p5, %r28, 2;
	@%p5 bra 	$L__BB2_8;
	setp.eq.s32 	%p6, %r28, 3;
	@%p6 bra 	$L__BB2_9;
	ld.global.u32 	%r261, [%rd2+16];
	bra.uni 	$L__BB2_10;
$L__BB2_7:
	ld.global.u32 	%r261, [%rd2+20];
	bra.uni 	$L__BB2_10;
$L__BB2_8:
	ld.global.u32 	%r261, [%rd2+24];
	bra.uni 	$L__BB2_10;
$L__BB2_9:
	ld.global.u32 	%r261, [%rd2+28];
$L__BB2_10:
	setp.ne.s32 	%p7, %r263, 4;
	@%p7 bra 	$L__BB2_17;
	ld.global.u32 	%r29, [%rd2];
	add.s32 	%r8, %r29, 1;
	setp.eq.s32 	%p8, %r8, 0;
	st.global.u32 	[%rd2], %r8;
	@%p8 bra 	$L__BB2_13;
	ld.global.u32 	%r262, [%rd2+4];
	bra.uni 	$L__BB2_16;
$L__BB2_13:
	ld.global.u32 	%r30, [%rd2+4];
	add.s32 	%r262, %r30, 1;
	setp.ne.s32 	%p9, %r262, 0;
	st.global.u32 	[%rd2+4], %r262;
	@%p9 bra 	$L__BB2_16;
	ld.global.u32 	%r32, [%rd2+8];
	add.s32 	%r33, %r32, 1;
	setp.ne.s32 	%p10, %r33, 0;
	st.global.u32 	[%rd2+8], %r33;
	mov.b32 	%r262, 0;
	@%p10 bra 	$L__BB2_16;
	ld.global.u32 	%r35, [%rd2+12];
	add.s32 	%r36, %r35, 1;
	st.global.u32 	[%rd2+12], %r36;
$L__BB2_16:
	ld.global.v2.u32 	{%r38, %r39}, [%rd2+8];
	ld.global.v2.u32 	{%r40, %r41}, [%rd2+32];
	mov.b32 	%r42, -766435501;
	mul.hi.u32 	%r43, %r42, %r8;
	mul.lo.s32 	%r44, %r8, -766435501;
	mov.b32 	%r45, -845247145;
	mul.hi.u32 	%r46, %r45, %r38;
	mul.lo.s32 	%r47, %r38, -845247145;
	xor.b32  	%r48, %r46, %r262;
	xor.b32  	%r49, %r48, %r40;
	xor.b32  	%r50, %r39, %r43;
	xor.b32  	%r51, %r50, %r41;
	add.s32 	%r52, %r40, -1640531527;
	add.s32 	%r53, %r41, -1150833019;
	mul.hi.u32 	%r54, %r42, %r49;
	mul.lo.s32 	%r55, %r49, -766435501;
	mul.hi.u32 	%r56, %r45, %r51;
	mul.lo.s32 	%r57, %r51, -845247145;
	xor.b32  	%r58, %r47, %r56;
	xor.b32  	%r59, %r58, %r52;
	xor.b32  	%r60, %r54, %r44;
	xor.b32  	%r61, %r60, %r53;
	add.s32 	%r62, %r40, 1013904242;
	add.s32 	%r63, %r41, 1993301258;
	mul.hi.u32 	%r64, %r42, %r59;
	mul.lo.s32 	%r65, %r59, -766435501;
	mul.hi.u32 	%r66, %r45, %r61;
	mul.lo.s32 	%r67, %r61, -845247145;
	xor.b32  	%r68, %r57, %r62;
	xor.b32  	%r69, %r68, %r66;
	xor.b32  	%r70, %r63, %r55;
	xor.b32  	%r71, %r70, %r64;
	add.s32 	%r72, %r40, -626627285;
	add.s32 	%r73, %r41, 842468239;
	mul.hi.u32 	%r74, %r42, %r69;
	mul.lo.s32 	%r75, %r69, -766435501;
	mul.hi.u32 	%r76, %r45, %r71;
	mul.lo.s32 	%r77, %r71, -845247145;
	xor.b32  	%r78, %r67, %r72;
	xor.b32  	%r79, %r78, %r76;
	xor.b32  	%r80, %r65, %r73;
	xor.b32  	%r81, %r80, %r74;
	add.s32 	%r82, %r40, 2027808484;
	add.s32 	%r83, %r41, -308364780;
	mul.hi.u32 	%r84, %r42, %r79;
	mul.lo.s32 	%r85, %r79, -766435501;
	mul.hi.u32 	%r86, %r45, %r81;
	mul.lo.s32 	%r87, %r81, -845247145;
	xor.b32  	%r88, %r77, %r82;
	xor.b32  	%r89, %r88, %r86;
	xor.b32  	%r90, %r75, %r83;
	xor.b32  	%r91, %r90, %r84;
	add.s32 	%r92, %r40, 387276957;
	add.s32 	%r93, %r41, -1459197799;
	mul.hi.u32 	%r94, %r42, %r89;
	mul.lo.s32 	%r95, %r89, -766435501;
	mul.hi.u32 	%r96, %r45, %r91;
	mul.lo.s32 	%r97, %r91, -845247145;
	xor.b32  	%r98, %r87, %r92;
	xor.b32  	%r99, %r98, %r96;
	xor.b32  	%r100, %r85, %r93;
	xor.b32  	%r101, %r100, %r94;
	add.s32 	%r102, %r40, -1253254570;
	add.s32 	%r103, %r41, 1684936478;
	mul.hi.u32 	%r104, %r42, %r99;
	mul.lo.s32 	%r105, %r99, -766435501;
	mul.hi.u32 	%r106, %r45, %r101;
	mul.lo.s32 	%r107, %r101, -845247145;
	xor.b32  	%r108, %r97, %r102;
	xor.b32  	%r109, %r108, %r106;
	xor.b32  	%r110, %r95, %r103;
	xor.b32  	%r111, %r110, %r104;
	add.s32 	%r112, %r40, 1401181199;
	add.s32 	%r113, %r41, 534103459;
	mul.hi.u32 	%r114, %r42, %r109;
	mul.lo.s32 	%r115, %r109, -766435501;
	mul.hi.u32 	%r116, %r45, %r111;
	mul.lo.s32 	%r117, %r111, -845247145;
	xor.b32  	%r118, %r107, %r112;
	xor.b32  	%r119, %r118, %r116;
	xor.b32  	%r120, %r105, %r113;
	xor.b32  	%r121, %r120, %r114;
	add.s32 	%r122, %r40, -239350328;
	add.s32 	%r123, %r41, -616729560;
	mul.hi.u32 	%r124, %r42, %r119;
	mul.lo.s32 	%r125, %r119, -766435501;
	mul.hi.u32 	%r126, %r45, %r121;
	mul.lo.s32 	%r127, %r121, -845247145;
	xor.b32  	%r128, %r117, %r122;
	xor.b32  	%r129, %r128, %r126;
	xor.b32  	%r130, %r115, %r123;
	xor.b32  	%r131, %r130, %r124;
	add.s32 	%r132, %r40, -1879881855;
	add.s32 	%r133, %r41, -1767562579;
	mul.hi.u32 	%r134, %r42, %r129;
	mul.lo.s32 	%r135, %r129, -766435501;
	mul.hi.u32 	%r136, %r45, %r131;
	mul.lo.s32 	%r137, %r131, -845247145;
	xor.b32  	%r138, %r127, %r132;
	xor.b32  	%r139, %r138, %r136;
	xor.b32  	%r140, %r125, %r133;
	xor.b32  	%r141, %r140, %r134;
	st.global.v4.u32 	[%rd2+16], {%r139, %r137, %r141, %r135};
	mov.b32 	%r263, 0;
$L__BB2_17:
	add.s32 	%r13, %r263, 1;
	st.global.u32 	[%rd2+40], %r13;
	setp.eq.s32 	%p11, %r263, 1;
	@%p11 bra 	$L__BB2_21;
	setp.eq.s32 	%p12, %r263, 2;
	@%p12 bra 	$L__BB2_22;
	setp.eq.s32 	%p13, %r263, 3;
	@%p13 bra 	$L__BB2_23;
	ld.global.u32 	%r264, [%rd2+16];
	bra.uni 	$L__BB2_24;
$L__BB2_21:
	ld.global.u32 	%r264, [%rd2+20];
	bra.uni 	$L__BB2_24;
$L__BB2_22:
	ld.global.u32 	%r264, [%rd2+24];
	bra.uni 	$L__BB2_24;
$L__BB2_23:
	ld.global.u32 	%r264, [%rd2+28];
$L__BB2_24:
	setp.ne.s32 	%p14, %r13, 4;
	@%p14 bra 	$L__BB2_31;
	ld.global.u32 	%r142, [%rd2];
	add.s32 	%r19, %r142, 1;
	setp.eq.s32 	%p15, %r19, 0;
	st.global.u32 	[%rd2], %r19;
	@%p15 bra 	$L__BB2_27;
	ld.global.u32 	%r265, [%rd2+4];
	bra.uni 	$L__BB2_30;
$L__BB2_27:
	ld.global.u32 	%r143, [%rd2+4];
	add.s32 	%r265, %r143, 1;
	setp.ne.s32 	%p16, %r265, 0;
	st.global.u32 	[%rd2+4], %r265;
	@%p16 bra 	$L__BB2_30;
	ld.global.u32 	%r145, [%rd2+8];
	add.s32 	%r146, %r145, 1;
	setp.ne.s32 	%p17, %r146, 0;
	st.global.u32 	[%rd2+8], %r146;
	mov.b32 	%r265, 0;
	@%p17 bra 	$L__BB2_30;
	ld.global.u32 	%r148, [%rd2+12];
	add.s32 	%r149, %r148, 1;
	st.global.u32 	[%rd2+12], %r149;
$L__BB2_30:
	ld.global.v2.u32 	{%r150, %r151}, [%rd2+8];
	ld.global.v2.u32 	{%r152, %r153}, [%rd2+32];
	mov.b32 	%r154, -766435501;
	mul.hi.u32 	%r155, %r154, %r19;
	mul.lo.s32 	%r156, %r19, -766435501;
	mov.b32 	%r157, -845247145;
	mul.hi.u32 	%r158, %r157, %r150;
	mul.lo.s32 	%r159, %r150, -845247145;
	xor.b32  	%r160, %r158, %r265;
	xor.b32  	%r161, %r160, %r152;
	xor.b32  	%r162, %r151, %r155;
	xor.b32  	%r163, %r162, %r153;
	add.s32 	%r164, %r152, -1640531527;
	add.s32 	%r165, %r153, -1150833019;
	mul.hi.u32 	%r166, %r154, %r161;
	mul.lo.s32 	%r167, %r161, -766435501;
	mul.hi.u32 	%r168, %r157, %r163;
	mul.lo.s32 	%r169, %r163, -845247145;
	xor.b32  	%r170, %r159, %r168;
	xor.b32  	%r171, %r170, %r164;
	xor.b32  	%r172, %r166, %r156;
	xor.b32  	%r173, %r172, %r165;
	add.s32 	%r174, %r152, 1013904242;
	add.s32 	%r175, %r153, 1993301258;
	mul.hi.u32 	%r176, %r154, %r171;
	mul.lo.s32 	%r177, %r171, -766435501;
	mul.hi.u32 	%r178, %r157, %r173;
	mul.lo.s32 	%r179, %r173, -845247145;
	xor.b32  	%r180, %r169, %r174;
	xor.b32  	%r181, %r180, %r178;
	xor.b32  	%r182, %r175, %r167;
	xor.b32  	%r183, %r182, %r176;
	add.s32 	%r184, %r152, -626627285;
	add.s32 	%r185, %r153, 842468239;
	mul.hi.u32 	%r186, %r154, %r181;
	mul.lo.s32 	%r187, %r181, -766435501;
	mul.hi.u32 	%r188, %r157, %r183;
	mul.lo.s32 	%r189, %r183, -845247145;
	xor.b32  	%r190, %r179, %r184;
	xor.b32  	%r191, %r190, %r188;
	xor.b32  	%r192, %r177, %r185;
	xor.b32  	%r193, %r192, %r186;
	add.s32 	%r194, %r152, 2027808484;
	add.s32 	%r195, %r153, -308364780;
	mul.hi.u32 	%r196, %r154, %r191;
	mul.lo.s32 	%r197, %r191, -766435501;
	mul.hi.u32 	%r198, %r157, %r193;
	mul.lo.s32 	%r199, %r193, -845247145;
	xor.b32  	%r200, %r189, %r194;
	xor.b32  	%r201, %r200, %r198;
	xor.b32  	%r202, %r187, %r195;
	xor.b32  	%r203, %r202, %r196;
	add.s32 	%r204, %r152, 387276957;
	add.s32 	%r205, %r153, -1459197799;
	mul.hi.u32 	%r206, %r154, %r201;
	mul.lo.s32 	%r207, %r201, -766435501;
	mul.hi.u32 	%r208, %r157, %r203;
	mul.lo.s32 	%r209, %r203, -845247145;
	xor.b32  	%r210, %r199, %r204;
	xor.b32  	%r211, %r210, %r208;
	xor.b32  	%r212, %r197, %r205;
	xor.b32  	%r213, %r212, %r206;
	add.s32 	%r214, %r152, -1253254570;
	add.s32 	%r215, %r153, 1684936478;
	mul.hi.u32 	%r216, %r154, %r211;
	mul.lo.s32 	%r217, %r211, -766435501;
	mul.hi.u32 	%r218, %r157, %r213;
	mul.lo.s32 	%r219, %r213, -845247145;
	xor.b32  	%r220, %r209, %r214;
	xor.b32  	%r221, %r220, %r218;
	xor.b32  	%r222, %r207, %r215;
	xor.b32  	%r223, %r222, %r216;
	add.s32 	%r224, %r152, 1401181199;
	add.s32 	%r225, %r153, 534103459;
	mul.hi.u32 	%r226, %r154, %r221;
	mul.lo.s32 	%r227, %r221, -766435501;
	mul.hi.u32 	%r228, %r157, %r223;
	mul.lo.s32 	%r229, %r223, -845247145;
	xor.b32  	%r230, %r219, %r224;
	xor.b32  	%r231, %r230, %r228;
	xor.b32  	%r232, %r217, %r225;
	xor.b32  	%r233, %r232, %r226;
	add.s32 	%r234, %r152, -239350328;
	add.s32 	%r235, %r153, -616729560;
	mul.hi.u32 	%r236, %r154, %r231;
	mul.lo.s32 	%r237, %r231, -766435501;
	mul.hi.u32 	%r238, %r157, %r233;
	mul.lo.s32 	%r239, %r233, -845247145;
	xor.b32  	%r240, %r229, %r234;
	xor.b32  	%r241, %r240, %r238;
	xor.b32  	%r242, %r227, %r235;
	xor.b32  	%r243, %r242, %r236;
	add.s32 	%r244, %r152, -1879881855;
	add.s32 	%r245, %r153, -1767562579;
	mul.hi.u32 	%r246, %r154, %r241;
	mul.lo.s32 	%r247, %r241, -766435501;
	mul.hi.u32 	%r248, %r157, %r243;
	mul.lo.s32 	%r249, %r243, -845247145;
	xor.b32  	%r250, %r239, %r244;
	xor.b32  	%r251, %r250, %r248;
	xor.b32  	%r252, %r237, %r245;
	xor.b32  	%r253, %r252, %r246;
	st.global.v4.u32 	[%rd2+16], {%r251, %r249, %r253, %r247};
	mov.b32 	%r254, 0;
	st.global.u32 	[%rd2+40], %r254;
$L__BB2_31:
	cvt.rn.f32.u32 	%f25, %r261;
	fma.rn.f32 	%f26, %f25, 0f2F800000, 0f2F000000;
	cvt.rn.f32.u32 	%f27, %r264;
	fma.rn.f32 	%f28, %f27, 0f30C90FDB, 0f30490FDB;
	setp.lt.f32 	%p18, %f26, 0f00800000;
	mul.f32 	%f29, %f26, 0f4B000000;
	selp.f32 	%f30, %f29, %f26, %p18;
	selp.f32 	%f31, 0fC1B80000, 0f00000000, %p18;
	mov.b32 	%r255, %f30;
	add.s32 	%r256, %r255, -1059760811;
	and.b32  	%r257, %r256, -8388608;
	sub.s32 	%r258, %r255, %r257;
	mov.b32 	%f32, %r258;
	cvt.rn.f32.s32 	%f33, %r257;
	fma.rn.f32 	%f34, %f33, 0f34000000, %f31;
	add.f32 	%f35, %f32, 0fBF800000;
	fma.rn.f32 	%f36, %f35, 0fBE055027, 0f3E1039F6;
	fma.rn.f32 	%f37, %f36, %f35, 0fBDF8CDCC;
	fma.rn.f32 	%f38, %f37, %f35, 0f3E0F2955;
	fma.rn.f32 	%f39, %f38, %f35, 0fBE2AD8B9;
	fma.rn.f32 	%f40, %f39, %f35, 0f3E4CED0B;
	fma.rn.f32 	%f41, %f40, %f35, 0fBE7FFF22;
	fma.rn.f32 	%f42, %f41, %f35, 0f3EAAAA78;
	fma.rn.f32 	%f43, %f42, %f35, 0fBF000000;
	mul.f32 	%f44, %f35, %f43;
	fma.rn.f32 	%f45, %f44, %f35, %f35;
	fma.rn.f32 	%f46, %f34, 0f3F317218, %f45;
	setp.gt.u32 	%p19, %r255, 2139095039;
	fma.rn.f32 	%f47, %f30, 0f7F800000, 0f7F800000;
	selp.f32 	%f48, %f47, %f46, %p19;
	setp.eq.f32 	%p20, %f30, 0f00000000;
	mul.f32 	%f49, %f48, 0fC0000000;
	selp.f32 	%f50, 0f7F800000, %f49, %p20;
	sqrt.rn.f32 	%f51, %f50;
	sin.approx.f32 	%f52, %f28;
	cos.approx.f32 	%f53, %f28;
	mul.f32 	%f62, %f51, %f52;
	mul.f32 	%f54, %f51, %f53;
	st.global.f32 	[%rd2+52], %f54;
	mov.b32 	%r259, 1;
	st.global.u32 	[%rd2+44], %r259;
	bra.uni 	$L__BB2_33;
$L__BB2_32:
	mov.b32 	%r260, 0;
	st.global.u32 	[%rd2+44], %r260;
	ld.global.f32 	%f62, [%rd2+52];
$L__BB2_33:
	add.f32 	%f55, %f2, %f2;
	mul.f32 	%f56, %f11, %f55;
	sqrt.rn.f32 	%f57, %f56;
	mul.f32 	%f63, %f62, %f57;
$L__BB2_34:
	add.f32 	%f58, %f1, %f3;
	add.f32 	%f59, %f58, %f63;
	max.f32 	%f60, %f59, 0fC1700000;
	min.f32 	%f61, %f60, 0f40A00000;
	st.global.f32 	[%rd1], %f61;
$L__BB2_35:
	ret;

}
	// .globl	_Z31svpf_ksd_reduce_parallel_kernelPKfPfi
.visible .entry _Z31svpf_ksd_reduce_parallel_kernelPKfPfi(
	.param .u64 .ptr .align 1 _Z31svpf_ksd_reduce_parallel_kernelPKfPfi_param_0,
	.param .u64 .ptr .align 1 _Z31svpf_ksd_reduce_parallel_kernelPKfPfi_param_1,
	.param .u32 _Z31svpf_ksd_reduce_parallel_kernelPKfPfi_param_2
)
{
	.reg .pred 	%p<7>;
	.reg .b32 	%r<16>;
	.reg .b32 	%f<19>;
	.reg .b64 	%rd<7>;
	// demoted variable
	.shared .align 4 .b8 _ZZ31svpf_ksd_reduce_parallel_kernelPKfPfiE5sdata[1024];
	ld.param.u64 	%rd2, [_Z31svpf_ksd_reduce_parallel_kernelPKfPfi_param_0];
	ld.param.u64 	%rd3, [_Z31svpf_ksd_reduce_parallel_kernelPKfPfi_param_1];
	ld.param.u32 	%r9, [_Z31svpf_ksd_reduce_parallel_kernelPKfPfi_param_2];
	mov.u32 	%r1, %tid.x;
	setp.ge.s32 	%p1, %r1, %r9;
	mov.f32 	%f18, 0f00000000;
	@%p1 bra 	$L__BB3_3;
	mov.u32 	%r2, %ntid.x;
	cvta.to.global.u64 	%rd1, %rd2;
	mov.f32 	%f18, 0f00000000;
	mov.u32 	%r14, %r1;
$L__BB3_2:
	mul.wide.s32 	%rd4, %r14, 4;
	add.s64 	%rd5, %rd1, %rd4;
	ld.global.nc.f32 	%f6, [%rd5];
	add.f32 	%f18, %f18, %f6;
	add.s32 	%r14, %r14, %r2;
	setp.lt.s32 	%p2, %r14, %r9;
	@%p2 bra 	$L__BB3_2;
$L__BB3_3:
	shl.b32 	%r10, %r1, 2;
	mov.u32 	%r11, _ZZ31svpf_ksd_reduce_parallel_kernelPKfPfiE5sdata;
	add.s32 	%r5, %r11, %r10;
	st.shared.f32 	[%r5], %f18;
	bar.sync 	0;
	mov.u32 	%r15, %ntid.x;
	setp.lt.u32 	%p3, %r15, 2;
	@%p3 bra 	$L__BB3_7;
$L__BB3_4:
	shr.u32 	%r8, %r15, 1;
	setp.ge.u32 	%p4, %r1, %r8;
	@%p4 bra 	$L__BB3_6;
	shl.b32 	%r12, %r8, 2;
	add.s32 	%r13, %r5, %r12;
	ld.shared.f32 	%f7, [%r13];
	ld.shared.f32 	%f8, [%r5];
	add.f32 	%f9, %f7, %f8;
	st.shared.f32 	[%r5], %f9;
$L__BB3_6:
	bar.sync 	0;
	setp.gt.u32 	%p5, %r15, 3;
	mov.u32 	%r15, %r8;
	@%p5 bra 	$L__BB3_4;
$L__BB3_7:
	setp.ne.s32 	%p6, %r1, 0;
	@%p6 bra 	$L__BB3_9;
	cvt.rn.f32.s32 	%f10, %r9;
	mul.f32 	%f11, %f10, %f10;
	rcp.rn.f32 	%f12, %f11;
	ld.shared.f32 	%f13, [_ZZ31svpf_ksd_reduce_parallel_kernelPKfPfiE5sdata];
	mul.f32 	%f14, %f12, %f13;
	abs.f32 	%f15, %f14;
	sqrt.rn.f32 	%f16, %f15;
	cvta.to.global.u64 	%rd6, %rd3;
	st.global.f32 	[%rd6], %f16;
$L__BB3_9:
	ret;

}


// ===== COMPILED SASS (sm_100) =====

	.target	sm_100

	.elftype	@"ET_EXEC"


//--------------------- .note.nv.tkinfo           --------------------------
	.section	.note.nv.tkinfo,"",@"SHT_NOTE"
	.sectionflags	@"SHF_NOTE_NV_TKINFO"
	.tkinfo
        /*0018*/ 	.word	0x00000002
        /*0030*/ 	.string	""
        /*0030*/ 	.string	"ptxas"
        /*0030*/ 	.string	"Cuda compilation tools, release 13.0, V13.0.88"
        /*0030*/ 	.string	"Build cuda_13.0.r13.0/compiler.36424714_0"
        /*0030*/ 	.string	"-arch sm_100 -m 64 "



//--------------------- .note.nv.cuinfo           --------------------------
	.section	.note.nv.cuinfo,"",@"SHT_NOTE"
	.sectionflags	@"SHF_NOTE_NV_CUINFO"
        /*0018*/ 	.short	0x0002
        /*001a*/ 	.short	0x0064
        /*001c*/ 	.short	0x0082
	.zero		2


//--------------------- .nv.info                  --------------------------
	.section	.nv.info,"",@"SHT_CUDA_INFO"
	.align	4


	//----- nvinfo : EIATTR_REGCOUNT
	.align		4
        /*0000*/ 	.byte	0x04, 0x2f
        /*0002*/ 	.short	(.L_10 - .L_9)
	.align		4
.L_9:
        /*0004*/ 	.word	index@(_Z35svpf_stein_operator_parallel_kernelPKfS0_Pfffii)
        /*0008*/ 	.word	0x00000020


	//----- nvinfo : EIATTR_FRAME_SIZE
	.align		4
.L_10:
        /*000c*/ 	.byte	0x04, 0x11
        /*000e*/ 	.short	(.L_12 - .L_11)
	.align		4
.L_11:
        /*0010*/ 	.word	index@($__internal_4_$__cuda_sm20_rcp_rn_f32_slowpath)
        /*0014*/ 	.word	0x00000000


	//----- nvinfo : EIATTR_FRAME_SIZE
	.align		4
.L_12:
        /*0018*/ 	.byte	0x04, 0x11
        /*001a*/ 	.short	(.L_14 - .L_13)
	.align		4
.L_13:
        /*001c*/ 	.word	index@(_Z35svpf_stein_operator_parallel_kernelPKfS0_Pfffii)
        /*0020*/ 	.word	0x00000000


	//----- nvinfo : EIATTR_REGCOUNT
	.align		4
.L_14:
        /*0024*/ 	.byte	0x04, 0x2f
        /*0026*/ 	.short	(.L_16 - .L_15)
	.align		4
.L_15:
        /*0028*/ 	.word	index@(_Z39svpf_stein_operator_parallel_ksd_kernelPKfS0_PfS1_ffii)
        /*002c*/ 	.word	0x00000020


	//----- nvinfo : EIATTR_FRAME_SIZE
	.align		4
.L_16:
        /*0030*/ 	.byte	0x04, 0x11
        /*0032*/ 	.short	(.L_18 - .L_17)
	.align		4
.L_17:
        /*0034*/ 	.word	index@($__internal_3_$__cuda_sm20_rcp_rn_f32_slowpath)
        /*0038*/ 	.word	0x00000000


	//----- nvinfo : EIATTR_FRAME_SIZE
	.align		4
.L_18:
        /*003c*/ 	.byte	0x04, 0x11
        /*003e*/ 	.short	(.L_20 - .L_19)
	.align		4
.L_19:
        /*0040*/ 	.word	index@(_Z39svpf_stein_operator_parallel_ksd_kernelPKfS0_PfS1_ffii)
        /*0044*/ 	.word	0x00000000


	//----- nvinfo : EIATTR_REGCOUNT
	.align		4
.L_20:
        /*0048*/ 	.byte	0x04, 0x2f
        /*004a*/ 	.short	(.L_22 - .L_21)
	.align		4
.L_21:
        /*004c*/ 	.word	index@(_Z21svpf_transport_kernelPfPKfS_P24curandStatePhilox4_32_10fffffi)
        /*0050*/ 	.word	0x00000016


	//----- nvinfo : EIATTR_FRAME_SIZE
	.align		4
.L_22:
        /*0054*/ 	.byte	0x04, 0x11
        /*0056*/ 	.short	(.L_24 - .L_23)
	.align		4
.L_23:
        /*0058*/ 	.word	index@($__internal_2_$__cuda_sm20_sqrt_rn_f32_slowpath)
        /*005c*/ 	.word	0x00000000


	//----- nvinfo : EIATTR_FRAME_SIZE
	.align		4
.L_24:
        /*0060*/ 	.byte	0x04, 0x11
        /*0062*/ 	.short	(.L_26 - .L_25)
	.align		4
.L_25:
        /*0064*/ 	.word	index@(_Z21svpf_transport_kernelPfPKfS_P24curandStatePhilox4_32_10fffffi)
        /*0068*/ 	.word	0x00000000


	//----- nvinfo : EIATTR_REGCOUNT
	.align		4
.L_26:
        /*006c*/ 	.byte	0x04, 0x2f
        /*006e*/ 	.short	(.L_28 - .L_27)
	.align		4
.L_27:
        /*0070*/ 	.word	index@(_Z31svpf_ksd_reduce_parallel_kernelPKfPfi)
        /*0074*/ 	.word	0x0000000d


	//----- nvinfo : EIATTR_FRAME_SIZE
	.align		4
.L_28:
        /*0078*/ 	.byte	0x04, 0x11
        /*007a*/ 	.short	(.L_30 - .L_29)
	.align		4
.L_29:
        /*007c*/ 	.word	index@($__internal_1_$__cuda_sm20_sqrt_rn_f32_slowpath)
        /*0080*/ 	.word	0x00000000


	//----- nvinfo : EIATTR_FRAME_SIZE
	.align		4
.L_30:
        /*0084*/ 	.byte	0x04, 0x11
        /*0086*/ 	.short	(.L_32 - .L_31)
	.align		4
.L_31:
        /*0088*/ 	.word	index@($__internal_0_$__cuda_sm20_rcp_rn_f32_slowpath)
        /*008c*/ 	.word	0x00000000


	//----- nvinfo : EIATTR_FRAME_SIZE
	.align		4
.L_32:
        /*0090*/ 	.byte	0x04, 0x11
        /*0092*/ 	.short	(.L_34 - .L_33)
	.align		4
.L_33:
        /*0094*/ 	.word	index@(_Z31svpf_ksd_reduce_parallel_kernelPKfPfi)
        /*0098*/ 	.word	0x00000000


	//----- nvinfo : EIATTR_MIN_STACK_SIZE
	.align		4
.L_34:
        /*009c*/ 	.byte	0x04, 0x12
        /*009e*/ 	.short	(.L_36 - .L_35)
	.align		4
.L_35:
        /*00a0*/ 	.word	index@(_Z31svpf_ksd_reduce_parallel_kernelPKfPfi)
        /*00a4*/ 	.word	0x00000000


	//----- nvinfo : EIATTR_MIN_STACK_SIZE
	.align		4
.L_36:
        /*00a8*/ 	.byte	0x04, 0x12
        /*00aa*/ 	.short	(.L_38 - .L_37)
	.align		4
.L_37:
        /*00ac*/ 	.word	index@(_Z21svpf_transport_kernelPfPKfS_P24curandStatePhilox4_32_10fffffi)
        /*00b0*/ 	.word	0x00000000


	//----- nvinfo : EIATTR_MIN_STACK_SIZE
	.align		4
.L_38:
        /*00b4*/ 	.byte	0x04, 0x12
        /*00b6*/ 	.short	(.L_40 - .L_39)
	.align		4
.L_39:
        /*00b8*/ 	.word	index@(_Z39svpf_stein_operator_parallel_ksd_kernelPKfS0_PfS1_ffii)
        /*00bc*/ 	.word	0x00000000


	//----- nvinfo : EIATTR_MIN_STACK_SIZE
	.align		4
.L_40:
        /*00c0*/ 	.byte	0x04, 0x12
        /*00c2*/ 	.short	(.L_42 - .L_41)
	.align		4
.L_41:
        /*00c4*/ 	.word	index@(_Z35svpf_stein_operator_parallel_kernelPKfS0_Pfffii)
        /*00c8*/ 	.word	0x00000000
.L_42:


//--------------------- .nv.compat                --------------------------
	.section	.nv.compat,"",@"SHT_CUDA_COMPAT_INFO"
	.align	4
        /*0000*/ 	.byte	0x02, 0x09, 0x00, 0x00, 0x02, 0x02, 0x01, 0x00, 0x02, 0x05, 0x05, 0x00, 0x03, 0x07, 0x01, 0x01
        /*0010*/ 	.byte	0x02, 0x03, 0x00, 0x00, 0x02, 0x06, 0x01, 0x00, 0x04, 0x0b, 0x08, 0x00, 0x01, 0x00, 0x00, 0x00
        /*0020*/ 	.byte	0x00, 0x00, 0x00, 0x00


//--------------------- .nv.info._Z31svpf_ksd_reduce_parallel_kernelPKfPfi --------------------------
	.section	.nv.info._Z31svpf_ksd_reduce_parallel_kernelPKfPfi,"",@"SHT_CUDA_INFO"
	.sectionflags	@""
	.align	4


	//----- nvinfo : EIATTR_CUDA_API_VERSION
	.align		4
        /*0000*/ 	.byte	0x04, 0x37
        /*0002*/ 	.short	(.L_44 - .L_43)
.L_43:
        /*0004*/ 	.word	0x00000082


	//----- nvinfo : EIATTR_KPARAM_INFO
	.align		4
.L_44:
        /*0008*/ 	.byte	0x04, 0x17
        /*000a*/ 	.short	(.L_46 - .L_45)
.L_45:
        /*000c*/ 	.word	0x00000000
        /*0010*/ 	.short	0x0002
        /*0012*/ 	.short	0x0010
        /*0014*/ 	.byte	0x00, 0xf0, 0x11, 0x00


	//----- nvinfo : EIATTR_KPARAM_INFO
	.align		4
.L_46:
        /*0018*/ 	.byte	0x04, 0x17
        /*001a*/ 	.short	(.L_48 - .L_47)
.L_47:
        /*001c*/ 	.word	0x00000000
        /*0020*/ 	.short	0x0001
        /*0022*/ 	.short	0x0008
        /*0024*/ 	.byte	0x00, 0xf5, 0x21, 0x00


	//----- nvinfo : EIATTR_KPARAM_INFO
	.align		4
.L_48:
        /*0028*/ 	.byte	0x04, 0x17
        /*002a*/ 	.short	(.L_50 - .L_49)
.L_49:
        /*002c*/ 	.word	0x00000000
        /*0030*/ 	.short	0x0000
        /*0032*/ 	.short	0x0000
        /*0034*/ 	.byte	0x00, 0xf5, 0x21, 0x00


	//----- nvinfo : EIATTR_SPARSE_MMA_MASK
	.align		4
.L_50:
        /*0038*/ 	.byte	0x03, 0x50
        /*003a*/ 	.short	0x0000


	//----- nvinfo : EIATTR_MAXREG_COUNT
	.align		4
        /*003c*/ 	.byte	0x03, 0x1b
        /*003e*/ 	.short	0x00ff


	//----- nvinfo : EIATTR_NUM_BARRIERS
	.align		4
        /*0040*/ 	.byte	0x02, 0x4c
        /*0042*/ 	.byte	0x01
	.zero		1


	//----- nvinfo : EIATTR_MERCURY_ISA_VERSION
	.align		4
        /*0044*/ 	.byte	0x03, 0x5f
        /*0046*/ 	.short	0x0101


	//----- nvinfo : EIATTR_VRC_CTA_INIT_COUNT
	.align		4
        /*0048*/ 	.byte	0x02, 0x4a
	.zero		1
	.zero		1


	//----- nvinfo : EIATTR_EXIT_INSTR_OFFSETS
	.align		4
        /*004c*/ 	.byte	0x04, 0x1c
        /*004e*/ 	.short	(.L_52 - .L_51)


	//   ....[0]....
.L_51:
        /*0050*/ 	.word	0x00000290


	//   ....[1]....
        /*0054*/ 	.word	0x000004c0


	//----- nvinfo : EIATTR_CRS_STACK_SIZE
	.align		4
.L_52:
        /*0058*/ 	.byte	0x04, 0x1e
        /*005a*/ 	.short	(.L_54 - .L_53)
.L_53:
        /*005c*/ 	.word	0x00000000


	//----- nvinfo : EIATTR_CBANK_PARAM_SIZE
	.align		4
.L_54:
        /*0060*/ 	.byte	0x03, 0x19
        /*0062*/ 	.short	0x0014


	//----- nvinfo : EIATTR_PARAM_CBANK
	.align		4
        /*0064*/ 	.byte	0x04, 0x0a
        /*0066*/ 	.short	(.L_56 - .L_55)
	.align		4
.L_55:
        /*0068*/ 	.word	index@(.nv.constant0._Z31svpf_ksd_reduce_parallel_kernelPKfPfi)
        /*006c*/ 	.short	0x0380
        /*006e*/ 	.short	0x0014


	//----- nvinfo : EIATTR_SW_WAR
	.align		4
.L_56:
        /*0070*/ 	.byte	0x04, 0x36
        /*0072*/ 	.short	(.L_58 - .L_57)
.L_57:
        /*0074*/ 	.word	0x00000008
.L_58:


//--------------------- .nv.info._Z21svpf_transport_kernelPfPKfS_P24curandStatePhilox4_32_10fffffi --------------------------
	.section	.nv.info._Z21svpf_transport_kernelPfPKfS_P24curandStatePhilox4_32_10fffffi,"",@"SHT_CUDA_INFO"
	.sectionflags	@""
	.align	4


	//----- nvinfo : EIATTR_CUDA_API_VERSION
	.align		4
        /*0000*/ 	.byte	0x04, 0x37
        /*0002*/ 	.short	(.L_60 - .L_59)
.L_59:
        /*0004*/ 	.word	0x00000082


	//----- nvinfo : EIATTR_KPARAM_INFO
	.align		4
.L_60:
        /*0008*/ 	.byte	0x04, 0x17
        /*000a*/ 	.short	(.L_62 - .L_61)
.L_61:
        /*000c*/ 	.word	0x00000000
        /*0010*/ 	.short	0x0009
        /*0012*/ 	.short	0x0034
        /*0014*/ 	.byte	0x00, 0xf0, 0x11, 0x00


	//----- nvinfo : EIATTR_KPARAM_INFO
	.align		4
.L_62:
        /*0018*/ 	.byte	0x04, 0x17
        /*001a*/ 	.short	(.L_64 - .L_63)
.L_63:
        /*001c*/ 	.word	0x00000000
        /*0020*/ 	.short	0x0008
        /*0022*/ 	.short	0x0030
        /*0024*/ 	.byte	0x00, 0xf0, 0x11, 0x00


	//----- nvinfo : EIATTR_KPARAM_INFO
	.align		4
.L_64:
        /*0028*/ 	.byte	0x04, 0x17
        /*002a*/ 	.short	(.L_66 - .L_65)
.L_65:
        /*002c*/ 	.word	0x00000000
        /*0030*/ 	.short	0x0007
        /*0032*/ 	.short	0x002c
        /*0034*/ 	.byte	0x00, 0xf0, 0x11, 0x00


	//----- nvinfo : EIATTR_KPARAM_INFO
	.align		4
.L_66:
        /*0038*/ 	.byte	0x04, 0x17
        /*003a*/ 	.short	(.L_68 - .L_67)
.L_67:
        /*003c*/ 	.word	0x00000000
        /*0040*/ 	.short	0x0006
        /*0042*/ 	.short	0x0028
        /*0044*/ 	.byte	0x00, 0xf0, 0x11, 0x00


	//----- nvinfo : EIATTR_KPARAM_INFO
	.align		4
.L_68:
        /*0048*/ 	.byte	0x04, 0x17
        /*004a*/ 	.short	(.L_70 - .L_69)
.L_69:
        /*004c*/ 	.word	0x00000000
        /*0050*/ 	.short	0x0005
        /*0052*/ 	.short	0x0024
        /*0054*/ 	.byte	0x00, 0xf0, 0x11, 0x00


	//----- nvinfo : EIATTR_KPARAM_INFO
	.align		4
.L_70:
        /*0058*/ 	.byte	0x04, 0x17
        /*005a*/ 	.short	(.L_72 - .L_71)
.L_71:
        /*005c*/ 	.word	0x00000000
        /*0060*/ 	.short	0x0004
        /*0062*/ 	.short	0x0020
        /*0064*/ 	.byte	0x00, 0xf0, 0x11, 0x00


	//----- nvinfo : EIATTR_KPARAM_INFO
	.align		4
.L_72:
        /*0068*/ 	.byte	0x04, 0x17
        /*006a*/ 	.short	(.L_74 - .L_73)
.L_73:
        /*006c*/ 	.word	0x00000000
        /*0070*/ 	.short	0x0003
        /*0072*/ 	.short	0x0018
        /*0074*/ 	.byte	0x00, 0xf5, 0x21, 0x00


	//----- nvinfo : EIATTR_KPARAM_INFO
	.align		4
.L_74:
        /*0078*/ 	.byte	0x04, 0x17
        /*007a*/ 	.short	(.L_76 - .L_75)
.L_75:
        /*007c*/ 	.word	0x00000000
        /*0080*/ 	.short	0x0002
        /*0082*/ 	.short	0x0010
        /*0084*/ 	.byte	0x00, 0xf5, 0x21, 0x00


	//----- nvinfo : EIATTR_KPARAM_INFO
	.align		4
.L_76:
        /*0088*/ 	.byte	0x04, 0x17
        /*008a*/ 	.short	(.L_78 - .L_77)
.L_77:
        /*008c*/ 	.word	0x00000000
        /*0090*/ 	.short	0x0001
        /*0092*/ 	.short	0x0008
        /*0094*/ 	.byte	0x00, 0xf5, 0x21, 0x00


	//----- nvinfo : EIATTR_KPARAM_INFO
	.align		4
.L_78:
        /*0098*/ 	.byte	0x04, 0x17
        /*009a*/ 	.short	(.L_80 - .L_79)
.L_79:
        /*009c*/ 	.word	0x00000000
        /*00a0*/ 	.short	0x0000
        /*00a2*/ 	.short	0x0000
        /*00a4*/ 	.byte	0x00, 0xf5, 0x21, 0x00


	//----- nvinfo : EIATTR_SPARSE_MMA_MASK
	.align		4
.L_80:
        /*00a8*/ 	.byte	0x03, 0x50
        /*00aa*/ 	.short	0x0000


	//----- nvinfo : EIATTR_MAXREG_COUNT
	.align		4
        /*00ac*/ 	.byte	0x03, 0x1b
        /*00ae*/ 	.short	0x00ff


	//----- nvinfo : EIATTR_MERCURY_ISA_VERSION
	.align		4
        /*00b0*/ 	.byte	0x03, 0x5f
        /*00b2*/ 	.short	0x0101


	//----- nvinfo : EIATTR_VRC_CTA_INIT_COUNT
	.align		4
        /*00b4*/ 	.byte	0x02, 0x4a
	.zero		1
	.zero		1


	//----- nvinfo : EIATTR_EXIT_INSTR_OFFSETS
	.align		4
        /*00b8*/ 	.byte	0x04, 0x1c
        /*00ba*/ 	.short	(.L_82 - .L_81)


	//   ....[0]....
.L_81:
        /*00bc*/ 	.word	0x00000070


	//   ....[1]....
        /*00c0*/ 	.word	0x000015b0


	//----- nvinfo : EIATTR_INDIRECT_BRANCH_TARGETS
	.align		4
.L_82:
        /*00c4*/ 	.byte	0x04, 0x34
        /*00c6*/ 	.short	(.L_84 - .L_83)


	//   ....[0]....
.L_83:
        /*00c8*/ 	.word	.L_x_114@srel
        /*00cc*/ 	.short	0x0
        /*00ce*/ 	.short	0x0
        /*00d0*/ 	.word	0x3
        /*00d4*/ 	.word	.L_x_115@srel
        /*00d8*/ 	.word	.L_x_116@srel
        /*00dc*/ 	.word	.L_x_117@srel


	//   ....[1]....
        /*00e0*/ 	.word	.L_x_118@srel
        /*00e4*/ 	.short	0x0
        /*00e6*/ 	.short	0x0
        /*00e8*/ 	.word	0x3
        /*00ec*/ 	.word	.L_x_119@srel
        /*00f0*/ 	.word	.L_x_120@srel
        /*00f4*/ 	.word	.L_x_121@srel


	//----- nvinfo : EIATTR_CRS_STACK_SIZE
	.align		4
.L_84:
        /*00f8*/ 	.byte	0x04, 0x1e
        /*00fa*/ 	.short	(.L_86 - .L_85)
.L_85:
        /*00fc*/ 	.word	0x00000000


	//----- nvinfo : EIATTR_CBANK_PARAM_SIZE
	.align		4
.L_86:
        /*0100*/ 	.byte	0x03, 0x19
        /*0102*/ 	.short	0x0038


	//----- nvinfo : EIATTR_PARAM_CBANK
	.align		4
        /*0104*/ 	.byte	0x04, 0x0a
        /*0106*/ 	.short	(.L_88 - .L_87)
	.align		4
.L_87:
        /*0108*/ 	.word	index@(.nv.constant0._Z21svpf_transport_kernelPfPKfS_P24curandStatePhilox4_32_10fffffi)
        /*010c*/ 	.short	0x0380
        /*010e*/ 	.short	0x0038


	//----- nvinfo : EIATTR_SW_WAR
	.align		4
.L_88:
        /*0110*/ 	.byte	0x04, 0x36
        /*0112*/ 	.short	(.L_90 - .L_89)
.L_89:
        /*0114*/ 	.word	0x00000008
.L_90:


//--------------------- .nv.info._Z39svpf_stein_operator_parallel_ksd_kernelPKfS0_PfS1_ffii --------------------------
	.section	.nv.info._Z39svpf_stein_operator_parallel_ksd_kernelPKfS0_PfS1_ffii,"",@"SHT_CUDA_INFO"
	.sectionflags	@""
	.align	4


	//----- nvinfo : EIATTR_CUDA_API_VERSION
	.align		4
        /*0000*/ 	.byte	0x04, 0x37
        /*0002*/ 	.short	(.L_92 - .L_91)
.L_91:
        /*0004*/ 	.word	0x00000082


	//----- nvinfo : EIATTR_KPARAM_INFO
	.align		4
.L_92:
        /*0008*/ 	.byte	0x04, 0x17
        /*000a*/ 	.short	(.L_94 - .L_93)
.L_93:
        /*000c*/ 	.word	0x00000000
        /*0010*/ 	.short	0x0007
        /*0012*/ 	.short	0x002c
        /*0014*/ 	.byte	0x00, 0xf0, 0x11, 0x00


	//----- nvinfo : EIATTR_KPARAM_INFO
	.align		4
.L_94:
        /*0018*/ 	.byte	0x04, 0x17
        /*001a*/ 	.short	(.L_96 - .L_95)
.L_95:
        /*001c*/ 	.word	0x00000000
        /*0020*/ 	.short	0x0006
        /*0022*/ 	.short	0x0028
        /*0024*/ 	.byte	0x00, 0xf0, 0x11, 0x00


	//----- nvinfo : EIATTR_KPARAM_INFO
	.align		4
.L_96:
        /*0028*/ 	.byte	0x04, 0x17
        /*002a*/ 	.short	(.L_98 - .L_97)
.L_97:
        /*002c*/ 	.word	0x00000000
        /*0030*/ 	.short	0x0005
        /*0032*/ 	.short	0x0024
        /*0034*/ 	.byte	0x00, 0xf0, 0x11, 0x00


	//----- nvinfo : EIATTR_KPARAM_INFO
	.align		4
.L_98:
        /*0038*/ 	.byte	0x04, 0x17
        /*003a*/ 	.short	(.L_100 - .L_99)
.L_99:
        /*003c*/ 	.word	0x00000000
        /*0040*/ 	.short	0x0004
        /*0042*/ 	.short	0x0020
        /*0044*/ 	.byte	0x00, 0xf0, 0x11, 0x00


	//----- nvinfo : EIATTR_KPARAM_INFO
	.align		4
.L_100:
        /*0048*/ 	.byte	0x04, 0x17
        /*004a*/ 	.short	(.L_102 - .L_101)
.L_101:
        /*004c*/ 	.word	0x00000000
        /*0050*/ 	.short	0x0003
        /*0052*/ 	.short	0x0018
        /*0054*/ 	.byte	0x00, 0xf5, 0x21, 0x00


	//----- nvinfo : EIATTR_KPARAM_INFO
	.align		4
.L_102:
        /*0058*/ 	.byte	0x04, 0x17
        /*005a*/ 	.short	(.L_104 - .L_103)
.L_103:
        /*005c*/ 	.word	0x00000000
        /*0060*/ 	.short	0x0002
        /*0062*/ 	.short	0x0010
        /*0064*/ 	.byte	0x00, 0xf5, 0x21, 0x00


	//----- nvinfo : EIATTR_KPARAM_INFO
	.align		4
.L_104:
        /*0068*/ 	.byte	0x04, 0x17
        /*006a*/ 	.short	(.L_106 - .L_105)
.L_105:
        /*006c*/ 	.word	0x00000000
        /*0070*/ 	.short	0x0001
        /*0072*/ 	.short	0x0008
        /*0074*/ 	.byte	0x00, 0xf5, 0x21, 0x00


	//----- nvinfo : EIATTR_KPARAM_INFO
	.align		4
.L_106:
        /*0078*/ 	.byte	0x04, 0x17
        /*007a*/ 	.short	(.L_108 - .L_107)
.L_107:
        /*007c*/ 	.word	0x00000000
        /*0080*/ 	.short	0x0000
        /*0082*/ 	.short	0x0000
        /*0084*/ 	.byte	0x00, 0xf5, 0x21, 0x00


	//----- nvinfo : EIATTR_SPARSE_MMA_MASK
	.align		4
.L_108:
        /*0088*/ 	.byte	0x03, 0x50
        /*008a*/ 	.short	0x0000


	//----- nvinfo : EIATTR_MAXREG_COUNT
	.align		4
        /*008c*/ 	.byte	0x03, 0x1b
        /*008e*/ 	.short	0x00ff


	//----- nvinfo : EIATTR_NUM_BARRIERS
	.align		4
        /*0090*/ 	.byte	0x02, 0x4c
        /*0092*/ 	.byte	0x01
	.zero		1


	//----- nvinfo : EIATTR_MERCURY_ISA_VERSION
	.align		4
        /*0094*/ 	.byte	0x03, 0x5f
        /*0096*/ 	.short	0x0101


	//----- nvinfo : EIATTR_VRC_CTA_INIT_COUNT
	.align		4
        /*0098*/ 	.byte	0x02, 0x4a
	.zero		1
	.zero		1


	//----- nvinfo : EIATTR_EXIT_INSTR_OFFSETS
	.align		4
        /*009c*/ 	.byte	0x04, 0x1c
        /*009e*/ 	.short	(.L_110 - .L_109)


	//   ....[0]....
.L_109:
        /*00a0*/ 	.word	0x00001a60


	//   ....[1]....
        /*00a4*/ 	.word	0x00001b30


	//----- nvinfo : EIATTR_CRS_STACK_SIZE
	.align		4
.L_110:
        /*00a8*/ 	.byte	0x04, 0x1e
        /*00aa*/ 	.short	(.L_112 - .L_111)
.L_111:
        /*00ac*/ 	.word	0x00000000


	//----- nvinfo : EIATTR_CBANK_PARAM_SIZE
	.align		4
.L_112:
        /*00b0*/ 	.byte	0x03, 0x19
        /*00b2*/ 	.short	0x0030


	//----- nvinfo : EIATTR_PARAM_CBANK
	.align		4
        /*00b4*/ 	.byte	0x04, 0x0a
        /*00b6*/ 	.short	(.L_114 - .L_113)
	.align		4
.L_113:
        /*00b8*/ 	.word	index@(.nv.constant0._Z39svpf_stein_operator_parallel_ksd_kernelPKfS0_PfS1_ffii)
        /*00bc*/ 	.short	0x0380
        /*00be*/ 	.short	0x0030


	//----- nvinfo : EIATTR_SW_WAR
	.align		4
.L_114:
        /*00c0*/ 	.byte	0x04, 0x36
        /*00c2*/ 	.short	(.L_116 - .L_115)
.L_115:
        /*00c4*/ 	.word	0x00000008
.L_116:


//--------------------- .nv.info._Z35svpf_stein_operator_parallel_kernelPKfS0_Pfffii --------------------------
	.section	.nv.info._Z35svpf_stein_operator_parallel_kernelPKfS0_Pfffii,"",@"SHT_CUDA_INFO"
	.sectionflags	@""
	.align	4


	//----- nvinfo : EIATTR_CUDA_API_VERSION
	.align		4
        /*0000*/ 	.byte	0x04, 0x37
        /*0002*/ 	.short	(.L_118 - .L_117)
.L_117:
        /*0004*/ 	.word	0x00000082


	//----- nvinfo : EIATTR_KPARAM_INFO
	.align		4
.L_118:
        /*0008*/ 	.byte	0x04, 0x17
        /*000a*/ 	.short	(.L_120 - .L_119)
.L_119:
        /*000c*/ 	.word	0x00000000
        /*0010*/ 	.short	0x0006
        /*0012*/ 	.short	0x0024
        /*0014*/ 	.byte	0x00, 0xf0, 0x11, 0x00


	//----- nvinfo : EIATTR_KPARAM_INFO
	.align		4
.L_120:
        /*0018*/ 	.byte	0x04, 0x17
        /*001a*/ 	.short	(.L_122 - .L_121)
.L_121:
        /*001c*/ 	.word	0x00000000
        /*0020*/ 	.short	0x0005
        /*0022*/ 	.short	0x0020
        /*0024*/ 	.byte	0x00, 0xf0, 0x11, 0x00


	//----- nvinfo : EIATTR_KPARAM_INFO
	.align		4
.L_122:
        /*0028*/ 	.byte	0x04, 0x17
        /*002a*/ 	.short	(.L_124 - .L_123)
.L_123:
        /*002c*/ 	.word	0x00000000
        /*0030*/ 	.short	0x0004
        /*0032*/ 	.short	0x001c
        /*0034*/ 	.byte	0x00, 0xf0, 0x11, 0x00


	//----- nvinfo : EIATTR_KPARAM_INFO
	.align		4
.L_124:
        /*0038*/ 	.byte	0x04, 0x17
        /*003a*/ 	.short	(.L_126 - .L_125)
.L_125:
        /*003c*/ 	.word	0x00000000
        /*0040*/ 	.short	0x0003
        /*0042*/ 	.short	0x0018
        /*0044*/ 	.byte	0x00, 0xf0, 0x11, 0x00


	//----- nvinfo : EIATTR_KPARAM_INFO
	.align		4
.L_126:
        /*0048*/ 	.byte	0x04, 0x17
        /*004a*/ 	.short	(.L_128 - .L_127)
.L_127:
        /*004c*/ 	.word	0x00000000
        /*0050*/ 	.short	0x0002
        /*0052*/ 	.short	0x0010
        /*0054*/ 	.byte	0x00, 0xf5, 0x21, 0x00


	//----- nvinfo : EIATTR_KPARAM_INFO
	.align		4
.L_128:
        /*0058*/ 	.byte	0x04, 0x17
        /*005a*/ 	.short	(.L_130 - .L_129)
.L_129:
        /*005c*/ 	.word	0x00000000
        /*0060*/ 	.short	0x0001
        /*0062*/ 	.short	0x0008
        /*0064*/ 	.byte	0x00, 0xf5, 0x21, 0x00


	//----- nvinfo : EIATTR_KPARAM_INFO
	.align		4
.L_130:
        /*0068*/ 	.byte	0x04, 0x17
        /*006a*/ 	.short	(.L_132 - .L_131)
.L_131:
        /*006c*/ 	.word	0x00000000
        /*0070*/ 	.short	0x0000
        /*0072*/ 	.short	0x0000
        /*0074*/ 	.byte	0x00, 0xf5, 0x21, 0x00


	//----- nvinfo : EIATTR_SPARSE_MMA_MASK
	.align		4
.L_132:
        /*0078*/ 	.byte	0x03, 0x50
        /*007a*/ 	.short	0x0000


	//----- nvinfo : EIATTR_MAXREG_COUNT
	.align		4
        /*007c*/ 	.byte	0x03, 0x1b
        /*007e*/ 	.short	0x00ff


	//----- nvinfo : EIATTR_NUM_BARRIERS
	.align		4
        /*0080*/ 	.byte	0x02, 0x4c
        /*0082*/ 	.byte	0x01
	.zero		1


	//----- nvinfo : EIATTR_MERCURY_ISA_VERSION
	.align		4
        /*0084*/ 	.byte	0x03, 0x5f
        /*0086*/ 	.short	0x0101


	//----- nvinfo : EIATTR_VRC_CTA_INIT_COUNT
	.align		4
        /*0088*/ 	.byte	0x02, 0x4a
	.zero		1
	.zero		1


	//----- nvinfo : EIATTR_EXIT_INSTR_OFFSETS
	.align		4
        /*008c*/ 	.byte	0x04, 0x1c
        /*008e*/ 	.short	(.L_134 - .L_133)


	//   ....[0]....
.L_133:
        /*0090*/ 	.word	0x000014c0


	//   ....[1]....
        /*0094*/ 	.word	0x00001550


	//----- nvinfo : EIATTR_CRS_STACK_SIZE
	.align		4
.L_134:
        /*0098*/ 	.byte	0x04, 0x1e
        /*009a*/ 	.short	(.L_136 - .L_135)
.L_135:
        /*009c*/ 	.word	0x00000000


	//----- nvinfo : EIATTR_CBANK_PARAM_SIZE
	.align		4
.L_136:
        /*00a0*/ 	.byte	0x03, 0x19
        /*00a2*/ 	.short	0x0028


	//----- nvinfo : EIATTR_PARAM_CBANK
	.align		4
        /*00a4*/ 	.byte	0x04, 0x0a
        /*00a6*/ 	.short	(.L_138 - .L_137)
	.align		4
.L_137:
        /*00a8*/ 	.word	index@(.nv.constant0._Z35svpf_stein_operator_parallel_kernelPKfS0_Pfffii)
        /*00ac*/ 	.short	0x0380
        /*00ae*/ 	.short	0x0028


	//----- nvinfo : EIATTR_SW_WAR
	.align		4
.L_138:
        /*00b0*/ 	.byte	0x04, 0x36
        /*00b2*/ 	.short	(.L_140 - .L_139)
.L_139:
        /*00b4*/ 	.word	0x00000008
.L_140:


//--------------------- .nv.callgraph             --------------------------
	.section	.nv.callgraph,"",@"SHT_CUDA_CALLGRAPH"
	.align	4
	.sectionentsize	8
	.align		4
        /*0000*/ 	.word	0x00000000
	.align		4
        /*0004*/ 	.word	0xffffffff
	.align		4
        /*0008*/ 	.word	0x00000000
	.align		4
        /*000c*/ 	.word	0xfffffffe
	.align		4
        /*0010*/ 	.word	0x00000000
	.align		4
        /*0014*/ 	.word	0xfffffffd
	.align		4
        /*0018*/ 	.word	0x00000000
	.align		4
        /*001c*/ 	.word	0xfffffffc


//--------------------- .nv.constant4             --------------------------
	.section	.nv.constant4,"a",@progbits
	.align	8
	.align		8
.nv.constant4:
        /*0000*/ 	.dword	precalc_xorwow_matrix
	.align		8
        /*0008*/ 	.dword	precalc_xorwow_offset_matrix
	.align		8
        /*0010*/ 	.dword	mrg32k3aM1
	.align		8
        /*0018*/ 	.dword	mrg32k3aM2
	.align		8
        /*0020*/ 	.dword	mrg32k3aM1SubSeq
	.align		8
        /*0028*/ 	.dword	mrg32k3aM2SubSeq
	.align		8
        /*0030*/ 	.dword	mrg32k3aM1Seq
	.align		8
        /*0038*/ 	.dword	mrg32k3aM2Seq


//--------------------- .nv.constant3             --------------------------
	.section	.nv.constant3,"a",@progbits
	.align	8
.nv.constant3:
	.type		__cr_lgamma_table,@object
	.size		__cr_lgamma_table,(.L_8 - __cr_lgamma_table)
__cr_lgamma_table:
        /*0000*/ 	.byte	0x00, 0x00, 0x00, 0x00, 0x00, 0x00, 0x00, 0x00, 0x00, 0x00, 0x00, 0x00, 0x00, 0x00, 0x00, 0x00
        /*0010*/ 	.byte	0xef, 0x39, 0xfa, 0xfe, 0x42, 0x2e, 0xe6, 0x3f, 0x02, 0x20, 0x2a, 0xfa, 0x0b, 0xab, 0xfc, 0x3f
        /*0020*/ 	.byte	0xf9, 0x2c, 0x92, 0x7c, 0xa7, 0x6c, 0x09, 0x40, 0xc9, 0x79, 0x44, 0x3c, 0x64, 0x26, 0x13, 0x40
        /*0030*/ 	.byte	0xca, 0x01, 0xcf, 0x3a, 0x27, 0x51, 0x1a, 0x40, 0x30, 0xcc, 0x2d, 0xf3, 0xe1, 0x0c, 0x21, 0x40
        /*0040*/ 	.byte	0x0d, 0xb7, 0xfc, 0x82, 0x8e, 0x35, 0x25, 0x40
.L_8:


//--------------------- .nv.constant2._Z21svpf_transport_kernelPfPKfS_P24curandStatePhilox4_32_10fffffi --------------------------
	.section	.nv.constant2._Z21svpf_transport_kernelPfPKfS_P24curandStatePhilox4_32_10fffffi,"a",@progbits
	.sectionflags	@""
	.align	4
.nv.constant2._Z21svpf_transport_kernelPfPKfS_P24curandStatePhilox4_32_10fffffi:
        /*0000*/ 	.byte	0x80, 0x03, 0x00, 0x00, 0xa0, 0x03, 0x00, 0x00, 0x60, 0x03, 0x00, 0x00, 0x70, 0x0a, 0x00, 0x00
        /*0010*/ 	.byte	0x90, 0x0a, 0x00, 0x00, 0x50, 0x0a, 0x00, 0x00


//--------------------- .text._Z31svpf_ksd_reduce_parallel_kernelPKfPfi --------------------------
	.section	.text._Z31svpf_ksd_reduce_parallel_kernelPKfPfi,"ax",@progbits
	.align	128
        .global         _Z31svpf_ksd_reduce_parallel_kernelPKfPfi
        .type           _Z31svpf_ksd_reduce_parallel_kernelPKfPfi,@function
        .size           _Z31svpf_ksd_reduce_parallel_kernelPKfPfi,(.L_x_123 - _Z31svpf_ksd_reduce_parallel_kernelPKfPfi)
        .other          _Z31svpf_ksd_reduce_parallel_kernelPKfPfi,@"STO_CUDA_ENTRY STV_DEFAULT"
_Z31svpf_ksd_reduce_parallel_kernelPKfPfi:
.text._Z31svpf_ksd_reduce_parallel_kernelPKfPfi:
[----:B------:R-:W-:Y:S01]  /*0000*/  LDC R1, c[0x0][0x37c] ;  /* 0x0000df00ff017b82 */ /* 0x000fe20000000800 */
[----:B------:R-:W0:Y:S01]  /*0010*/  S2R R6, SR_TID.X ;  /* 0x0000000000067919 */ /* 0x000e220000002100 */
[----:B------:R-:W0:Y:S01]  /*0020*/  LDCU UR4, c[0x0][0x390] ;  /* 0x00007200ff0477ac */ /* 0x000e220008000800 */
[----:B------:R-:W-:Y:S01]  /*0030*/  BSSY.RECONVERGENT B0, `(.L_x_0) ;  /* 0x000000f000007945 */ /* 0x000fe20003800200 */
[----:B------:R-:W-:Y:S01]  /*0040*/  IMAD.MOV.U32 R0, RZ, RZ, RZ ;  /* 0x000000ffff007224 */ /* 0x000fe200078e00ff */
[----:B------:R-:W1:Y:S01]  /*0050*/  LDCU.64 UR6, c[0x0][0x358] ;  /* 0x00006b00ff0677ac */ /* 0x000e620008000a00 */
[----:B0-----:R-:W-:-:S13]  /*0060*/  ISETP.GE.AND P0, PT, R6, UR4, PT ;  /* 0x0000000406007c0c */ /* 0x001fda000bf06270 */
[----:B-1----:R-:W-:Y:S05]  /*0070*/  @P0 BRA `(.L_x_1) ;  /* 0x0000000000280947 */ /* 0x002fea0003800000 */
[----:B------:R-:W0:Y:S01]  /*0080*/  LDC R8, c[0x0][0x360] ;  /* 0x0000d800ff087b82 */ /* 0x000e220000000800 */
[----:B------:R-:W-:Y:S01]  /*0090*/  IMAD.MOV.U32 R0, RZ, RZ, RZ ;  /* 0x000000ffff007224 */ /* 0x000fe200078e00ff */
[----:B------:R-:W-:-:S06]  /*00a0*/  MOV R7, R6 ;  /* 0x0000000600077202 */ /* 0x000fcc0000000f00 */
[----:B------:R-:W1:Y:S02]  /*00b0*/  LDC.64 R4, c[0x0][0x380] ;  /* 0x0000e000ff047b82 */ /* 0x000e640000000a00 */
.L_x_2:
[----:B-1----:R-:W-:-:S06]  /*00c0*/  IMAD.WIDE R2, R7, 0x4, R4 ;  /* 0x0000000407027825 */ /* 0x002fcc00078e0204 */
[----:B------:R-:W2:Y:S01]  /*00d0*/  LDG.E.CONSTANT R3, desc[UR6][R2.64] ;  /* 0x0000000602037981 */ /* 0x000ea2000c1e9900 */
[----:B0-----:R-:W-:-:S05]  /*00e0*/  IMAD.IADD R7, R8, 0x1, R7 ;  /* 0x0000000108077824 */ /* 0x001fca00078e0207 */
[----:B------:R-:W-:Y:S01]  /*00f0*/  ISETP.GE.AND P0, PT, R7, UR4, PT ;  /* 0x0000000407007c0c */ /* 0x000fe2000bf06270 */
[----:B--2---:R-:W-:-:S12]  /*0100*/  FADD R0, R3, R0 ;  /* 0x0000000003007221 */ /* 0x004fd80000000000 */
[----:B------:R-:W-:Y:S05]  /*0110*/  @!P0 BRA `(.L_x_2) ;  /* 0xfffffffc00e88947 */ /* 0x000fea000383ffff */
.L_x_1:
[----:B------:R-:W-:Y:S05]  /*0120*/  BSYNC.RECONVERGENT B0 ;  /* 0x0000000000007941 */ /* 0x000fea0003800200 */
.L_x_0:
[----:B------:R-:W0:Y:S01]  /*0130*/  S2UR UR5, SR_CgaCtaId ;  /* 0x00000000000579c3 */ /* 0x000e220000008800 */
[----:B------:R-:W-:Y:S01]  /*0140*/  UMOV UR4, 0x400 ;  /* 0x0000040000047882 */ /* 0x000fe20000000000 */
[----:B------:R-:W1:Y:S01]  /*0150*/  LDCU UR8, c[0x0][0x360] ;  /* 0x00006c00ff0877ac */ /* 0x000e620008000800 */
[----:B------:R-:W-:Y:S01]  /*0160*/  ISETP.NE.AND P1, PT, R6, RZ, PT ;  /* 0x000000ff0600720c */ /* 0x000fe20003f25270 */
[----:B-1----:R-:W-:Y:S02]  /*0170*/  UISETP.GE.U32.AND UP0, UPT, UR8, 0x2, UPT ;  /* 0x000000020800788c */ /* 0x002fe4000bf06070 */
[----:B0-----:R-:W-:-:S06]  /*0180*/  ULEA UR4, UR5, UR4, 0x18 ;  /* 0x0000000405047291 */ /* 0x001fcc000f8ec0ff */
[----:B------:R-:W-:-:S05]  /*0190*/  LEA R3, R6, UR4, 0x2 ;  /* 0x0000000406037c11 */ /* 0x000fca000f8e10ff */
[----:B------:R0:W-:Y:S01]  /*01a0*/  STS [R3], R0 ;  /* 0x0000000003007388 */ /* 0x0001e20000000800 */
[----:B------:R-:W-:Y:S06]  /*01b0*/  BAR.SYNC.DEFER_BLOCKING 0x0 ;  /* 0x0000000000007b1d */ /* 0x000fec0000010000 */
[----:B------:R-:W-:Y:S05]  /*01c0*/  BRA.U !UP0, `(.L_x_3) ;  /* 0x0000000108307547 */ /* 0x000fea000b800000 */
[----:B0-----:R-:W-:-:S07]  /*01d0*/  IMAD.U32 R0, RZ, RZ, UR8 ;  /* 0x00000008ff007e24 */ /* 0x001fce000f8e00ff */
.L_x_4:
[----:B------:R-:W-:-:S04]  /*01e0*/  SHF.R.U32.HI R7, RZ, 0x1, R0 ;  /* 0x00000001ff077819 */ /* 0x000fc80000011600 */
[----:B------:R-:W-:-:S13]  /*01f0*/  ISETP.GE.U32.AND P0, PT, R6, R7, PT ;  /* 0x000000070600720c */ /* 0x000fda0003f06070 */
[----:B------:R-:W-:Y:S01]  /*0200*/  @!P0 LEA R2, R7, R3, 0x2 ;  /* 0x0000000307028211 */ /* 0x000fe200078e10ff */
[----:B------:R-:W-:Y:S05]  /*0210*/  @!P0 LDS R5, [R3] ;  /* 0x0000000003058984 */ /* 0x000fea0000000800 */
[----:B------:R-:W0:Y:S02]  /*0220*/  @!P0 LDS R2, [R2] ;  /* 0x0000000002028984 */ /* 0x000e240000000800 */
[----:B0-----:R-:W-:-:S05]  /*0230*/  @!P0 FADD R4, R2, R5 ;  /* 0x0000000502048221 */ /* 0x001fca0000000000 */
[----:B------:R1:W-:Y:S01]  /*0240*/  @!P0 STS [R3], R4 ;  /* 0x0000000403008388 */ /* 0x0003e20000000800 */
[----:B------:R-:W-:Y:S01]  /*0250*/  BAR.SYNC.DEFER_BLOCKING 0x0 ;  /* 0x0000000000007b1d */ /* 0x000fe20000010000 */
[----:B------:R-:W-:Y:S01]  /*0260*/  ISETP.GT.U32.AND P0, PT, R0, 0x3, PT ;  /* 0x000000030000780c */ /* 0x000fe20003f04070 */
[----:B------:R-:W-:-:S12]  /*0270*/  IMAD.MOV.U32 R0, RZ, RZ, R7 ;  /* 0x000000ffff007224 */ /* 0x000fd800078e0007 */
[----:B-1----:R-:W-:Y:S05]  /*0280*/  @P0 BRA `(.L_x_4) ;  /* 0xfffffffc00d40947 */ /* 0x002fea000383ffff */
.L_x_3:
[----:B------:R-:W-:Y:S05]  /*0290*/  @P1 EXIT ;  /* 0x000000000000194d */ /* 0x000fea0003800000 */
[----:B------:R-:W0:Y:S02]  /*02a0*/  LDCU UR4, c[0x0][0x390] ;  /* 0x00007200ff0477ac */ /* 0x000e240008000800 */
[----:B0-----:R-:W-:-:S05]  /*02b0*/  I2FP.F32.S32 R0, UR4 ;  /* 0x0000000400007c45 */ /* 0x001fca0008201400 */
[----:B------:R-:W-:-:S04]  /*02c0*/  FMUL R0, R0, R0 ;  /* 0x0000000000007220 */ /* 0x000fc80000400000 */
[----:B------:R-:W-:-:S05]  /*02d0*/  VIADD R2, R0, 0x1800000 ;  /* 0x0180000000027836 */ /* 0x000fca0000000000 */
[----:B------:R-:W-:-:S04]  /*02e0*/  LOP3.LUT R2, R2, 0x7f800000, RZ, 0xc0, !PT ;  /* 0x7f80000002027812 */ /* 0x000fc800078ec0ff */
[----:B------:R-:W-:-:S13]  /*02f0*/  ISETP.GT.U32.AND P0, PT, R2, 0x1ffffff, PT ;  /* 0x01ffffff0200780c */ /* 0x000fda0003f04070 */
[----:B------:R-:W-:Y:S05]  /*0300*/  @P0 BRA `(.L_x_5) ;  /* 0x0000000000100947 */ /* 0x000fea0003800000 */
[----:B------:R-:W-:-:S07]  /*0310*/  MOV R2, 0x330 ;  /* 0x0000033000027802 */ /* 0x000fce0000000f00 */
[----:B------:R-:W-:Y:S05]  /*0320*/  CALL.REL.NOINC `($__internal_0_$__cuda_sm20_rcp_rn_f32_slowpath) ;  /* 0x0000000000687944 */ /* 0x000fea0003c00000 */
[----:B------:R-:W-:Y:S01]  /*0330*/  MOV R2, R0 ;  /* 0x0000000000027202 */ /* 0x000fe20000000f00 */
[----:B------:R-:W-:Y:S06]  /*0340*/  BRA `(.L_x_6) ;  /* 0x0000000000107947 */ /* 0x000fec0003800000 */
.L_x_5:
[----:B------:R-:W0:Y:S02]  /*0350*/  MUFU.RCP R3, R0 ;  /* 0x0000000000037308 */ /* 0x000e240000001000 */
[----:B0-----:R-:W-:-:S04]  /*0360*/  FFMA R2, R0, R3, -1 ;  /* 0xbf80000000027423 */ /* 0x001fc80000000003 */
[----:B------:R-:W-:-:S04]  /*0370*/  FADD.FTZ R2, -R2, -RZ ;  /* 0x800000ff02027221 */ /* 0x000fc80000010100 */
[----:B------:R-:W-:-:S07]  /*0380*/  FFMA R2, R3, R2, R3 ;  /* 0x0000000203027223 */ /* 0x000fce0000000003 */
.L_x_6:
[----:B------:R-:W0:Y:S01]  /*0390*/  S2UR UR5, SR_CgaCtaId ;  /* 0x00000000000579c3 */ /* 0x000e220000008800 */
[----:B------:R-:W-:Y:S02]  /*03a0*/  UMOV UR4, 0x400 ;  /* 0x0000040000047882 */ /* 0x000fe40000000000 */
[----:B0-----:R-:W-:-:S09]  /*03b0*/  ULEA UR4, UR5, UR4, 0x18 ;  /* 0x0000000405047291 */ /* 0x001fd2000f8ec0ff */
[----:B------:R-:W0:Y:S02]  /*03c0*/  LDS R3, [UR4] ;  /* 0x00000004ff037984 */ /* 0x000e240008000800 */
[----:B0-----:R-:W-:-:S04]  /*03d0*/  FMUL R4, R3, R2 ;  /* 0x0000000203047220 */ /* 0x001fc80000400000 */
[----:B------:R-:W-:Y:S01]  /*03e0*/  FADD R2, |R4|, -RZ ;  /* 0x800000ff04027221 */ /* 0x000fe20000000200 */
[----:B------:R0:W1:Y:S03]  /*03f0*/  MUFU.RSQ R3, |R4| ;  /* 0x4000000400037308 */ /* 0x0000660000001400 */
[----:B------:R-:W-:-:S05]  /*0400*/  VIADD R0, R2, 0xf3000000 ;  /* 0xf300000002007836 */ /* 0x000fca0000000000 */
[----:B------:R-:W-:-:S13]  /*0410*/  ISETP.GT.U32.AND P0, PT, R0, 0x727fffff, PT ;  /* 0x727fffff0000780c */ /* 0x000fda0003f04070 */
[----:B01----:R-:W-:Y:S05]  /*0420*/  @!P0 BRA `(.L_x_7) ;  /* 0x00000000000c8947 */ /* 0x003fea0003800000 */
[----:B------:R-:W-:-:S07]  /*0430*/  MOV R4, 0x450 ;  /* 0x0000045000047802 */ /* 0x000fce0000000f00 */
[----:B------:R-:W-:Y:S05]  /*0440*/  CALL.REL.NOINC `($__internal_1_$__cuda_sm20_sqrt_rn_f32_slowpath) ;  /* 0x0000000000f07944 */ /* 0x000fea0003c00000 */
[----:B------:R-:W-:Y:S05]  /*0450*/  BRA `(.L_x_8) ;  /* 0x0000000000107947 */ /* 0x000fea0003800000 */
.L_x_7:
[----:B------:R-:W-:Y:S01]  /*0460*/  FMUL.FTZ R5, |R4|, R3 ;  /* 0x0000000304057220 */ /* 0x000fe20000410200 */
[----:B------:R-:W-:-:S03]  /*0470*/  FMUL.FTZ R2, R3, 0.5 ;  /* 0x3f00000003027820 */ /* 0x000fc60000410000 */
[----:B------:R-:W-:-:S04]  /*0480*/  FFMA R0, -R5, R5, |R4| ;  /* 0x0000000505007223 */ /* 0x000fc80000000504 */
[----:B------:R-:W-:-:S07]  /*0490*/  FFMA R5, R0, R2, R5 ;  /* 0x0000000200057223 */ /* 0x000fce0000000005 */
.L_x_8:
[----:B------:R-:W0:Y:S02]  /*04a0*/  LDC.64 R2, c[0x0][0x388] ;  /* 0x0000e200ff027b82 */ /* 0x000e240000000a00 */
[----:B0-----:R-:W-:Y:S01]  /*04b0*/  STG.E desc[UR6][R2.64], R5 ;  /* 0x0000000502007986 */ /* 0x001fe2000c101906 */
[----:B------:R-:W-:Y:S05]  /*04c0*/  EXIT ;  /* 0x000000000000794d */ /* 0x000fea0003800000 */
        .weak           $__internal_0_$__cuda_sm20_rcp_rn_f32_slowpath
        .type           $__internal_0_$__cuda_sm20_rcp_rn_f32_slowpath,@function
        .size           $__internal_0_$__cuda_sm20_rcp_rn_f32_slowpath,($__internal_1_$__cuda_sm20_sqrt_rn_f32_slowpath - $__internal_0_$__cuda_sm20_rcp_rn_f32_slowpath)
$__internal_0_$__cuda_sm20_rcp_rn_f32_slowpath:
[----:B------:R-:W-:-:S05]  /*04d0*/  IMAD.SHL.U32 R3, R0, 0x2, RZ ;  /* 0x0000000200037824 */ /* 0x000fca00078e00ff */
[----:B------:R-:W-:-:S04]  /*04e0*/  SHF.R.U32.HI R3, RZ, 0x18, R3 ;  /* 0x00000018ff037819 */ /* 0x000fc80000011603 */
[----:B------:R-:W-:-:S13]  /*04f0*/  ISETP.NE.U32.AND P0, PT, R3, RZ, PT ;  /* 0x000000ff0300720c */ /* 0x000fda0003f05070 */
[----:B------:R-:W-:Y:S05]  /*0500*/  @P0 BRA `(.L_x_9) ;  /* 0x00000000002c0947 */ /* 0x000fea0003800000 */
[----:B------:R-:W-:-:S04]  /*0510*/  SHF.L.U32 R3, R0, 0x1, RZ ;  /* 0x0000000100037819 */ /* 0x000fc800000006ff */
[----:B------:R-:W-:-:S13]  /*0520*/  ISETP.NE.AND P0, PT, R3, RZ, PT ;  /* 0x000000ff0300720c */ /* 0x000fda0003f05270 */
[----:B------:R2:W3:Y:S01]  /*0530*/  @!P0 MUFU.RCP R3, R0 ;  /* 0x0000000000038308 */ /* 0x0004e20000001000 */
[----:B------:R-:W-:Y:S05]  /*0540*/  @!P0 BRA `(.L_x_10) ;  /* 0x0000000000a48947 */ /* 0x000fea0003800000 */
[----:B------:R-:W-:-:S04]  /*0550*/  FFMA R4, R0, 1.84467440737095516160e+19, RZ ;  /* 0x5f80000000047823 */ /* 0x000fc800000000ff */
[----:B---3--:R-:W2:Y:S02]  /*0560*/  MUFU.RCP R3, R4 ;  /* 0x0000000400037308 */ /* 0x008ea40000001000 */
[----:B--2---:R-:W-:-:S04]  /*0570*/  FFMA R0, R4, R3, -1 ;  /* 0xbf80000004007423 */ /* 0x004fc80000000003 */
[----:B------:R-:W-:-:S04]  /*0580*/  FADD.FTZ R0, -R0, -RZ ;  /* 0x800000ff00007221 */ /* 0x000fc80000010100 */
[----:B------:R-:W-:-:S04]  /*0590*/  FFMA R0, R3, R0, R3 ;  /* 0x0000000003007223 */ /* 0x000fc80000000003 */
[----:B------:R-:W-:Y:S01]  /*05a0*/  FFMA R3, R0, 1.84467440737095516160e+19, RZ ;  /* 0x5f80000000037823 */ /* 0x000fe200000000ff */
[----:B------:R-:W-:Y:S06]  /*05b0*/  BRA `(.L_x_10) ;  /* 0x0000000000887947 */ /* 0x000fec0003800000 */
.L_x_9:
[----:B------:R-:W-:-:S05]  /*05c0*/  VIADD R4, R3, 0xffffff03 ;  /* 0xffffff0303047836 */ /* 0x000fca0000000000 */
[----:B------:R-:W-:-:S13]  /*05d0*/  ISETP.GT.U32.AND P0, PT, R4, 0x1, PT ;  /* 0x000000010400780c */ /* 0x000fda0003f04070 */
[----:B------:R-:W-:Y:S05]  /*05e0*/  @P0 BRA `(.L_x_11) ;  /* 0x0000000000780947 */ /* 0x000fea0003800000 */
[----:B------:R-:W-:Y:S01]  /*05f0*/  LOP3.LUT R5, R0, 0x7fffff, RZ, 0xc0, !PT ;  /* 0x007fffff00057812 */ /* 0x000fe200078ec0ff */
[----:B------:R-:W-:-:S03]  /*0600*/  IMAD.MOV.U32 R9, RZ, RZ, 0x3 ;  /* 0x00000003ff097424 */ /* 0x000fc600078e00ff */
[----:B------:R-:W-:Y:S02]  /*0610*/  LOP3.LUT R5, R5, 0x3f800000, RZ, 0xfc, !PT ;  /* 0x3f80000005057812 */ /* 0x000fe400078efcff */
[----:B------:R-:W-:Y:S02]  /*0620*/  SHF.L.U32 R10, R9, R4, RZ ;  /* 0x00000004090a7219 */ /* 0x000fe400000006ff */
[----:B------:R-:W0:Y:S02]  /*0630*/  MUFU.RCP R6, R5 ;  /* 0x0000000500067308 */ /* 0x000e240000001000 */
[----:B0-----:R-:W-:-:S04]  /*0640*/  FFMA R7, R5, R6, -1 ;  /* 0xbf80000005077423 */ /* 0x001fc80000000006 */
[----:B------:R-:W-:-:S04]  /*0650*/  FADD.FTZ R7, -R7, -RZ ;  /* 0x800000ff07077221 */ /* 0x000fc80000010100 */
[CCC-:B------:R-:W-:Y:S01]  /*0660*/  FFMA.RM R8, R6.reuse, R7.reuse, R6.reuse ;  /* 0x0000000706087223 */ /* 0x1c0fe20000004006 */
[----:B------:R-:W-:-:S04]  /*0670*/  FFMA.RP R7, R6, R7, R6 ;  /* 0x0000000706077223 */ /* 0x000fc80000008006 */
[C---:B------:R-:W-:Y:S02]  /*0680*/  LOP3.LUT R6, R8.reuse, 0x7fffff, RZ, 0xc0, !PT ;  /* 0x007fffff08067812 */ /* 0x040fe400078ec0ff */
[----:B------:R-:W-:Y:S02]  /*0690*/  FSETP.NEU.FTZ.AND P0, PT, R8, R7, PT ;  /* 0x000000070800720b */ /* 0x000fe40003f1d000 */
[----:B------:R-:W-:Y:S02]  /*06a0*/  LOP3.LUT R7, R6, 0x800000, RZ, 0xfc, !PT ;  /* 0x0080000006077812 */ /* 0x000fe400078efcff */
[----:B------:R-:W-:Y:S02]  /*06b0*/  SEL R6, RZ, 0xffffffff, !P0 ;  /* 0xffffffffff067807 */ /* 0x000fe40004000000 */
[----:B------:R-:W-:Y:S02]  /*06c0*/  LOP3.LUT R5, R10, R7, RZ, 0xc0, !PT ;  /* 0x000000070a057212 */ /* 0x000fe400078ec0ff */
[----:B------:R-:W-:-:S02]  /*06d0*/  IADD3 R6, PT, PT, -R6, RZ, RZ ;  /* 0x000000ff06067210 */ /* 0x000fc40007ffe1ff */
[-C--:B------:R-:W-:Y:S02]  /*06e0*/  SHF.R.U32.HI R5, RZ, R4.reuse, R5 ;  /* 0x00000004ff057219 */ /* 0x080fe40000011605 */
[----:B------:R-:W-:Y:S02]  /*06f0*/  LOP3.LUT P1, RZ, R6, R4, R7, 0xf8, !PT ;  /* 0x0000000406ff7212 */ /* 0x000fe4000782f807 */
[C---:B------:R-:W-:Y:S02]  /*0700*/  LOP3.LUT P0, RZ, R5.reuse, 0x1, RZ, 0xc0, !PT ;  /* 0x0000000105ff7812 */ /* 0x040fe4000780c0ff */
[----:B------:R-:W-:-:S04]  /*0710*/  LOP3.LUT P2, RZ, R5, 0x2, RZ, 0xc0, !PT ;  /* 0x0000000205ff7812 */ /* 0x000fc8000784c0ff */
[----:B------:R-:W-:Y:S02]  /*0720*/  PLOP3.LUT P0, PT, P0, P1, P2, 0xe0, 0x0 ;  /* 0x000000000000781c */ /* 0x000fe40000703c20 */
[----:B------:R-:W-:Y:S02]  /*0730*/  LOP3.LUT P1, RZ, R0, 0x7fffff, RZ, 0xc0, !PT ;  /* 0x007fffff00ff7812 */ /* 0x000fe4000782c0ff */
[----:B------:R-:W-:-:S05]  /*0740*/  SEL R4, RZ, 0x1, !P0 ;  /* 0x00000001ff047807 */ /* 0x000fca0004000000 */
[----:B------:R-:W-:-:S05]  /*0750*/  IMAD.MOV R4, RZ, RZ, -R4 ;  /* 0x000000ffff047224 */ /* 0x000fca00078e0a04 */
[----:B------:R-:W-:Y:S01]  /*0760*/  ISETP.GE.AND P0, PT, R4, RZ, PT ;  /* 0x000000ff0400720c */ /* 0x000fe20003f06270 */
[----:B------:R-:W-:-:S05]  /*0770*/  VIADD R4, R3, 0xffffff04 ;  /* 0xffffff0403047836 */ /* 0x000fca0000000000 */
[----:B------:R-:W-:-:S07]  /*0780*/  SHF.R.U32.HI R3, RZ, R4, R7 ;  /* 0x00000004ff037219 */ /* 0x000fce0000011607 */
[----:B------:R-:W-:-:S05]  /*0790*/  @!P0 IADD3 R3, PT, PT, R3, 0x1, RZ ;  /* 0x0000000103038810 */ /* 0x000fca0007ffe0ff */
[----:B------:R-:W-:-:S05]  /*07a0*/  @!P1 IMAD.SHL.U32 R3, R3, 0x2, RZ ;  /* 0x0000000203039824 */ /* 0x000fca00078e00ff */
[----:B------:R-:W-:Y:S01]  /*07b0*/  LOP3.LUT R3, R3, 0x80000000, R0, 0xf8, !PT ;  /* 0x8000000003037812 */ /* 0x000fe200078ef800 */
[----:B------:R-:W-:Y:S06]  /*07c0*/  BRA `(.L_x_10) ;  /* 0x0000000000047947 */ /* 0x000fec0003800000 */
.L_x_11:
[----:B------:R0:W1:Y:S02]  /*07d0*/  MUFU.RCP R3, R0 ;  /* 0x0000000000037308 */ /* 0x0000640000001000 */
.L_x_10:
[----:B0123--:R-:W-:Y:S02]  /*07e0*/  IMAD.MOV.U32 R0, RZ, RZ, R3 ;  /* 0x000000ffff007224 */ /* 0x00ffe400078e0003 */
[----:B------:R-:W-:-:S04]  /*07f0*/  HFMA2 R3, -RZ, RZ, 0, 0 ;  /* 0x00000000ff037431 */ /* 0x000fc800000001ff */
[----:B------:R-:W-:Y:S05]  /*0800*/  RET.REL.NODEC R2 `(_Z31svpf_ksd_reduce_parallel_kernelPKfPfi) ;  /* 0xfffffff402fc7950 */ /* 0x000fea0003c3ffff */
        .weak           $__internal_1_$__cuda_sm20_sqrt_rn_f32_slowpath
        .type           $__internal_1_$__cuda_sm20_sqrt_rn_f32_slowpath,@function
        .size           $__internal_1_$__cuda_sm20_sqrt_rn_f32_slowpath,(.L_x_123 - $__internal_1_$__cuda_sm20_sqrt_rn_f32_slowpath)
$__internal_1_$__cuda_sm20_sqrt_rn_f32_slowpath:
[----:B------:R-:W-:-:S13]  /*0810*/  LOP3.LUT P0, RZ, R2, 0x7fffffff, RZ, 0xc0, !PT ;  /* 0x7fffffff02ff7812 */ /* 0x000fda000780c0ff */
[----:B------:R-:W-:Y:S05]  /*0820*/  @!P0 BRA `(.L_x_12) ;  /* 0x0000000000488947 */ /* 0x000fea0003800000 */
[----:B------:R-:W-:Y:S01]  /*0830*/  FSETP.GEU.FTZ.AND P0, PT, R2, RZ, PT ;  /* 0x000000ff0200720b */ /* 0x000fe20003f1e000 */
[----:B------:R-:W-:-:S12]  /*0840*/  IMAD.MOV.U32 R0, RZ, RZ, R2 ;  /* 0x000000ffff007224 */ /* 0x000fd800078e0002 */
[----:B------:R-:W-:Y:S01]  /*0850*/  @!P0 MOV R2, 0x7fffffff ;  /* 0x7fffffff00028802 */ /* 0x000fe20000000f00 */
[----:B------:R-:W-:Y:S06]  /*0860*/  @!P0 BRA `(.L_x_12) ;  /* 0x0000000000388947 */ /* 0x000fec0003800000 */
[----:B------:R-:W-:-:S13]  /*0870*/  FSETP.GTU.FTZ.AND P0, PT, |R0|, +INF , PT ;  /* 0x7f8000000000780b */ /* 0x000fda0003f1c200 */
[----:B------:R-:W-:Y:S01]  /*0880*/  @P0 FADD.FTZ R2, R0, 1 ;  /* 0x3f80000000020421 */ /* 0x000fe20000010000 */
[----:B------:R-:W-:Y:S06]  /*0890*/  @P0 BRA `(.L_x_12) ;  /* 0x00000000002c0947 */ /* 0x000fec0003800000 */
[----:B------:R-:W-:-:S13]  /*08a0*/  FSETP.NEU.FTZ.AND P0, PT, |R0|, +INF , PT ;  /* 0x7f8000000000780b */ /* 0x000fda0003f1d200 */
[----:B------:R-:W-:Y:S01]  /*08b0*/  @!P0 IMAD.MOV.U32 R2, RZ, RZ, R0 ;  /* 0x000000ffff028224 */ /* 0x000fe200078e0000 */
[----:B------:R-:W-:Y:S06]  /*08c0*/  @!P0 BRA `(.L_x_12) ;  /* 0x0000000000208947 */ /* 0x000fec0003800000 */
[----:B------:R-:W-:-:S04]  /*08d0*/  FFMA R0, R0, 1.84467440737095516160e+19, RZ ;  /* 0x5f80000000007823 */ /* 0x000fc800000000ff */
[----:B------:R-:W0:Y:S02]  /*08e0*/  MUFU.RSQ R3, R0 ;  /* 0x0000000000037308 */ /* 0x000e240000001400 */
[----:B0-----:R-:W-:Y:S01]  /*08f0*/  FMUL.FTZ R5, R0, R3 ;  /* 0x0000000300057220 */ /* 0x001fe20000410000 */
[----:B------:R-:W-:-:S03]  /*0900*/  FMUL.FTZ R3, R3, 0.5 ;  /* 0x3f00000003037820 */ /* 0x000fc60000410000 */
[----:B------:R-:W-:-:S04]  /*0910*/  FADD.FTZ R2, -R5, -RZ ;  /* 0x800000ff05027221 */ /* 0x000fc80000010100 */
[----:B------:R-:W-:-:S04]  /*0920*/  FFMA R2, R5, R2, R0 ;  /* 0x0000000205027223 */ /* 0x000fc80000000000 */
[----:B------:R-:W-:-:S04]  /*0930*/  FFMA R2, R2, R3, R5 ;  /* 0x0000000302027223 */ /* 0x000fc80000000005 */
[----:B------:R-:W-:-:S07]  /*0940*/  FMUL.FTZ R2, R2, 2.3283064365386962891e-10 ;  /* 0x2f80000002027820 */ /* 0x000fce0000410000 */
.L_x_12:
[----:B------:R-:W-:Y:S01]  /*0950*/  HFMA2 R3, -RZ, RZ, 0, 0 ;  /* 0x00000000ff037431 */ /* 0x000fe200000001ff */
[----:B------:R-:W-:Y:S01]  /*0960*/  MOV R5, R2 ;  /* 0x0000000200057202 */ /* 0x000fe20000000f00 */
[----:B------:R-:W-:-:S04]  /*0970*/  IMAD.MOV.U32 R2, RZ, RZ, R4 ;  /* 0x000000ffff027224 */ /* 0x000fc800078e0004 */
[----:B------:R-:W-:Y:S05]  /*0980*/  RET.REL.NODEC R2 `(_Z31svpf_ksd_reduce_parallel_kernelPKfPfi) ;  /* 0xfffffff4029c7950 */ /* 0x000fea0003c3ffff */
.L_x_13:
[----:B------:R-:W-:-:S00]  /*0990*/  BRA `(.L_x_13) ;  /* 0xfffffffc00fc7947 */ /* 0x000fc0000383ffff */
[----:B------:R-:W-:-:S00]  /*09a0*/  NOP ;  /* 0x0000000000007918 */ /* 0x000fc00000000000 */
        /* <DEDUP_REMOVED lines=13> */
.L_x_123:


//--------------------- .text._Z21svpf_transport_kernelPfPKfS_P24curandStatePhilox4_32_10fffffi --------------------------
	.section	.text._Z21svpf_transport_kernelPfPKfS_P24curandStatePhilox4_32_10fffffi,"ax",@progbits
	.align	128
        .global         _Z21svpf_transport_kernelPfPKfS_P24curandStatePhilox4_32_10fffffi
        .type           _Z21svpf_transport_kernelPfPKfS_P24curandStatePhilox4_32_10fffffi,@function
        .size           _Z21svpf_transport_kernelPfPKfS_P24curandStatePhilox4_32_10fffffi,(.L_x_124 - _Z21svpf_transport_kernelPfPKfS_P24curandStatePhilox4_32_10fffffi)
        .other          _Z21svpf_transport_kernelPfPKfS_P24curandStatePhilox4_32_10fffffi,@"STO_CUDA_ENTRY STV_DEFAULT"
_Z21svpf_transport_kernelPfPKfS_P24curandStatePhilox4_32_10fffffi:
.text._Z21svpf_transport_kernelPfPKfS_P24curandStatePhilox4_32_10fffffi:
[----:B------:R-:W-:Y:S01]  /*0000*/  LDC R1, c[0x0][0x37c] ;  /* 0x0000df00ff017b82 */ /* 0x000fe20000000800 */
[----:B------:R-:W0:Y:S07]  /*0010*/  S2R R3, SR_TID.X ;  /* 0x0000000000037919 */ /* 0x000e2e0000002100 */
[----:B------:R-:W0:Y:S01]  /*0020*/  S2UR UR4, SR_CTAID.X ;  /* 0x00000000000479c3 */ /* 0x000e220000002500 */
[----:B------:R-:W1:Y:S07]  /*0030*/  LDCU UR5, c[0x0][0x3b4] ;  /* 0x00007680ff0577ac */ /* 0x000e6e0008000800 */
[----:B------:R-:W0:Y:S02]  /*0040*/  LDC R8, c[0x0][0x360] ;  /* 0x0000d800ff087b82 */ /* 0x000e240000000800 */
[----:B0-----:R-:W-:-:S05]  /*0050*/  IMAD R8, R8, UR4, R3 ;  /* 0x0000000408087c24 */ /* 0x001fca000f8e0203 */
[----:B-1----:R-:W-:-:S13]  /*0060*/  ISETP.GE.AND P0, PT, R8, UR5, PT ;  /* 0x0000000508007c0c */ /* 0x002fda000bf06270 */
[----:B------:R-:W-:Y:S05]  /*0070*/  @P0 EXIT ;  /* 0x000000000000094d */ /* 0x000fea0003800000 */
[----:B------:R-:W0:Y:S01]  /*0080*/  LDC.64 R12, c[0x0][0x388] ;  /* 0x0000e200ff0c7b82 */ /* 0x000e220000000a00 */
[----:B------:R-:W1:Y:S01]  /*0090*/  LDCU.64 UR4, c[0x0][0x358] ;  /* 0x00006b00ff0477ac */ /* 0x000e620008000a00 */
[----:B------:R-:W2:Y:S06]  /*00a0*/  LDCU UR6, c[0x0][0x3b0] ;  /* 0x00007600ff0677ac */ /* 0x000eac0008000800 */
[----:B------:R-:W3:Y:S08]  /*00b0*/  LDC.64 R6, c[0x0][0x390] ;  /* 0x0000e400ff067b82 */ /* 0x000ef00000000a00 */
[----:B------:R-:W4:Y:S01]  /*00c0*/  LDC.64 R4, c[0x0][0x3a8] ;  /* 0x0000ea00ff047b82 */ /* 0x000f220000000a00 */
[----:B0-----:R-:W-:-:S07]  /*00d0*/  IMAD.WIDE R12, R8, 0x4, R12 ;  /* 0x00000004080c7825 */ /* 0x001fce00078e020c */
[----:B------:R-:W0:Y:S01]  /*00e0*/  LDC.64 R2, c[0x0][0x380] ;  /* 0x0000e000ff027b82 */ /* 0x000e220000000a00 */
[----:B-1----:R-:W2:Y:S01]  /*00f0*/  LDG.E.CONSTANT R12, desc[UR4][R12.64] ;  /* 0x000000040c0c7981 */ /* 0x002ea2000c1e9900 */
[----:B---3--:R-:W-:-:S06]  /*0100*/  IMAD.WIDE R6, R8, 0x4, R6 ;  /* 0x0000000408067825 */ /* 0x008fcc00078e0206 */
[----:B------:R-:W1:Y:S01]  /*0110*/  LDC.64 R14, c[0x0][0x3a0] ;  /* 0x0000e800ff0e7b82 */ /* 0x000e620000000a00 */
[----:B------:R-:W3:Y:S01]  /*0120*/  LDG.E R0, desc[UR4][R6.64] ;  /* 0x0000000406007981 */ /* 0x000ee2000c1e1900 */
[----:B----4-:R-:W-:Y:S01]  /*0130*/  FADD R9, -R5, 1 ;  /* 0x3f80000005097421 */ /* 0x010fe20000000100 */
[----:B0-----:R-:W-:-:S05]  /*0140*/  IMAD.WIDE R2, R8, 0x4, R2 ;  /* 0x0000000408027825 */ /* 0x001fca00078e0202 */
[----:B------:R0:W5:Y:S01]  /*0150*/  LDG.E R10, desc[UR4][R2.64] ;  /* 0x00000004020a7981 */ /* 0x000162000c1e1900 */
[----:B------:R-:W-:Y:S01]  /*0160*/  FSETP.GT.AND P1, PT, R4, 9.9999999747524270788e-07, PT ;  /* 0x358637bd0400780b */ /* 0x000fe20003f24000 */
[----:B------:R-:W-:Y:S02]  /*0170*/  HFMA2 R4, -RZ, RZ, 0, 0 ;  /* 0x00000000ff047431 */ /* 0x000fe400000001ff */
[----:B-1----:R-:W-:Y:S01]  /*0180*/  FMUL R11, R14, R15 ;  /* 0x0000000f0e0b7220 */ /* 0x002fe20000400000 */
[----:B--2---:R-:W-:-:S04]  /*0190*/  FMUL R9, R12, R9 ;  /* 0x000000090c097220 */ /* 0x004fc80000400000 */
[C---:B------:R-:W-:Y:S01]  /*01a0*/  FMUL R9, R12.reuse, R9 ;  /* 0x000000090c097220 */ /* 0x040fe20000400000 */
[----:B------:R-:W-:-:S03]  /*01b0*/  FMUL R12, R12, R11 ;  /* 0x0000000b0c0c7220 */ /* 0x000fc60000400000 */
[----:B---3--:R-:W-:-:S04]  /*01c0*/  FFMA R9, R0, R5, R9 ;  /* 0x0000000500097223 */ /* 0x008fc80000000009 */
[----:B------:R-:W-:Y:S01]  /*01d0*/  FADD R0, R9, UR6 ;  /* 0x0000000609007e21 */ /* 0x000fe20008000000 */
[----:B------:R0:W-:Y:S04]  /*01e0*/  STG.E desc[UR4][R6.64], R9 ;  /* 0x0000000906007986 */ /* 0x0001e8000c101904 */
[----:B------:R-:W-:-:S13]  /*01f0*/  FSETP.GEU.AND P0, PT, |R0|, 1.175494350822287508e-38, PT ;  /* 0x008000000000780b */ /* 0x000fda0003f0e200 */
[----:B------:R-:W-:-:S04]  /*0200*/  @!P0 FMUL R0, R0, 16777216 ;  /* 0x4b80000000008820 */ /* 0x000fc80000400000 */
[----:B------:R-:W1:Y:S02]  /*0210*/  MUFU.RSQ R13, R0 ;  /* 0x00000000000d7308 */ /* 0x000e640000001400 */
[----:B-1----:R-:W-:-:S04]  /*0220*/  @!P0 FMUL R13, R13, 4096 ;  /* 0x458000000d0d8820 */ /* 0x002fc80000400000 */
[----:B------:R-:W-:Y:S01]  /*0230*/  FMUL R13, R13, R12 ;  /* 0x0000000c0d0d7220 */ /* 0x000fe20000400000 */
[----:B0-----:R-:W-:Y:S06]  /*0240*/  @!P1 BRA `(.L_x_14) ;  /* 0x0000001000c49947 */ /* 0x001fec0003800000 */
[----:B------:R-:W0:Y:S02]  /*0250*/  LDC.64 R4, c[0x0][0x398] ;  /* 0x0000e600ff047b82 */ /* 0x000e240000000a00 */
[----:B0-----:R-:W-:-:S05]  /*0260*/  IMAD.WIDE R8, R8, 0x40, R4 ;  /* 0x0000004008087825 */ /* 0x001fca00078e0204 */
[----:B------:R-:W2:Y:S01]  /*0270*/  LDG.E R0, desc[UR4][R8.64+0x2c] ;  /* 0x00002c0408007981 */ /* 0x000ea2000c1e1900 */
[----:B------:R-:W-:Y:S01]  /*0280*/  BSSY.RECONVERGENT B0, `(.L_x_15) ;  /* 0x000011b000007945 */ /* 0x000fe20003800200 */
[----:B--2---:R-:W-:-:S13]  /*0290*/  ISETP.NE.AND P0, PT, R0, 0x1, PT ;  /* 0x000000010000780c */ /* 0x004fda0003f05270 */
[----:B------:R-:W-:Y:S05]  /*02a0*/  @!P0 BRA `(.L_x_16) ;  /* 0x0000001000588947 */ /* 0x000fea0003800000 */
[----:B------:R-:W2:Y:S01]  /*02b0*/  LDG.E R0, desc[UR4][R8.64+0x28] ;  /* 0x0000280408007981 */ /* 0x000ea2000c1e1900 */
[----:B------:R-:W-:Y:S01]  /*02c0*/  BSSY.RECONVERGENT B1, `(.L_x_17) ;  /* 0x0000011000017945 */ /* 0x000fe20003800200 */
[C---:B--2---:R-:W-:Y:S01]  /*02d0*/  ISETP.NE.AND P0, PT, R0.reuse, 0x1, PT ;  /* 0x000000010000780c */ /* 0x044fe20003f05270 */
[----:B------:R-:W-:-:S12]  /*02e0*/  VIADD R12, R0, 0x1 ;  /* 0x00000001000c7836 */ /* 0x000fd80000000000 */
[----:B------:R-:W-:Y:S05]  /*02f0*/  @!P0 BRA `(.L_x_18) ;  /* 0x0000000000308947 */ /* 0x000fea0003800000 */
[----:B------:R-:W-:-:S04]  /*0300*/  MOV R5, 0xfffffffe ;  /* 0xfffffffe00057802 */ /* 0x000fc80000000f00 */
[----:B------:R-:W-:-:S05]  /*0310*/  VIADDMNMX.U32 R0, R0, R5, 0x2, PT ;  /* 0x0000000200007446 */ /* 0x000fca0003800005 */
[----:B------:R-:W-:-:S04]  /*0320*/  IMAD.SHL.U32 R0, R0, 0x4, RZ ;  /* 0x0000000400007824 */ /* 0x000fc800078e00ff */
[----:B------:R-:W0:Y:S02]  /*0330*/  LDC R4, c[0x2][R0] ;  /* 0x0080000000047b82 */ /* 0x000e240000000800 */
[----:B0-----:R-:W-:-:S04]  /*0340*/  SHF.R.S32.HI R5, RZ, 0x1f, R4 ;  /* 0x0000001fff057819 */ /* 0x001fc80000011404 */
.L_x_114:
[----:B------:R-:W-:Y:S05]  /*0350*/  BRX R4 -0x360                                                                          (*"BRANCH_TARGETS .L_x_115,.L_x_116,.L_x_117"*) ;  /* 0xfffffffc04287949 */ /* 0x000fea000383ffff */
.L_x_117:
[----:B------:R3:W5:Y:S01]  /*0360*/  LDG.E R0, desc[UR4][R8.64+0x10] ;  /* 0x0000100408007981 */ /* 0x000762000c1e1900 */
[----:B------:R-:W-:Y:S05]  /*0370*/  BRA `(.L_x_19) ;  /* 0x0000000000147947 */ /* 0x000fea0003800000 */
.L_x_115:
[----:B------:R1:W5:Y:S01]  /*0380*/  LDG.E R0, desc[UR4][R8.64+0x18] ;  /* 0x0000180408007981 */ /* 0x000362000c1e1900 */
[----:B------:R-:W-:Y:S05]  /*0390*/  BRA `(.L_x_19) ;  /* 0x00000000000c7947 */ /* 0x000fea0003800000 */
.L_x_116:
[----:B------:R2:W5:Y:S01]  /*03a0*/  LDG.E R0, desc[UR4][R8.64+0x1c] ;  /* 0x00001c0408007981 */ /* 0x000562000c1e1900 */
[----:B------:R-:W-:Y:S05]  /*03b0*/  BRA `(.L_x_19) ;  /* 0x0000000000047947 */ /* 0x000fea0003800000 */
.L_x_18:
[----:B------:R0:W5:Y:S02]  /*03c0*/  LDG.E R0, desc[UR4][R8.64+0x14] ;  /* 0x0000140408007981 */ /* 0x000164000c1e1900 */
.L_x_19:
[----:B------:R-:W-:Y:S05]  /*03d0*/  BSYNC.RECONVERGENT B1 ;  /* 0x0000000000017941 */ /* 0x000fea0003800200 */
.L_x_17:
[----:B------:R-:W-:Y:S01]  /*03e0*/  ISETP.NE.AND P0, PT, R12, 0x4, PT ;  /* 0x000000040c00780c */ /* 0x000fe20003f05270 */
[----:B------:R-:W-:-:S12]  /*03f0*/  BSSY.RECONVERGENT B1, `(.L_x_20) ;  /* 0x000005a000017945 */ /* 0x000fd80003800200 */
[----:B------:R-:W-:Y:S05]  /*0400*/  @P0 BRA `(.L_x_21) ;  /* 0x0000000400600947 */ /* 0x000fea0003800000 */
[----:B------:R-:W4:Y:S01]  /*0410*/  LDG.E R12, desc[UR4][R8.64] ;  /* 0x00000004080c7981 */ /* 0x000f22000c1e1900 */
[----:B------:R-:W-:Y:S01]  /*0420*/  BSSY.RECONVERGENT B2, `(.L_x_22) ;  /* 0x0000014000027945 */ /* 0x000fe20003800200 */
[----:B----4-:R-:W-:-:S04]  /*0430*/  IADD3 R7, PT, PT, R12, 0x1, RZ ;  /* 0x000000010c077810 */ /* 0x010fc80007ffe0ff */
[----:B------:R-:W-:Y:S01]  /*0440*/  ISETP.NE.AND P0, PT, R7, RZ, PT ;  /* 0x000000ff0700720c */ /* 0x000fe20003f05270 */
[----:B------:R4:W-:-:S12]  /*0450*/  STG.E desc[UR4][R8.64], R7 ;  /* 0x0000000708007986 */ /* 0x0009d8000c101904 */
[----:B----4-:R-:W-:Y:S05]  /*0460*/  @!P0 BRA `(.L_x_23) ;  /* 0x0000000000088947 */ /* 0x010fea0003800000 */
[----:B------:R4:W5:Y:S01]  /*0470*/  LDG.E R15, desc[UR4][R8.64+0x4] ;  /* 0x00000404080f7981 */ /* 0x000962000c1e1900 */
[----:B------:R-:W-:Y:S05]  /*0480*/  BRA `(.L_x_24) ;  /* 0x0000000000347947 */ /* 0x000fea0003800000 */
.L_x_23:
[----:B------:R-:W4:Y:S02]  /*0490*/  LDG.E R15, desc[UR4][R8.64+0x4] ;  /* 0x00000404080f7981 */ /* 0x000f24000c1e1900 */
[----:B----4-:R-:W-:-:S05]  /*04a0*/  VIADD R15, R15, 0x1 ;  /* 0x000000010f0f7836 */ /* 0x010fca0000000000 */
[----:B------:R4:W-:Y:S01]  /*04b0*/  STG.E desc[UR4][R8.64+0x4], R15 ;  /* 0x0000040f08007986 */ /* 0x0009e2000c101904 */
[----:B------:R-:W-:-:S13]  /*04c0*/  ISETP.NE.AND P0, PT, R15, RZ, PT ;  /* 0x000000ff0f00720c */ /* 0x000fda0003f05270 */
[----:B----4-:R-:W-:Y:S05]  /*04d0*/  @P0 BRA `(.L_x_24) ;  /* 0x0000000000200947 */ /* 0x010fea0003800000 */
[----:B------:R-:W4:Y:S02]  /*04e0*/  LDG.E R4, desc[UR4][R8.64+0x8] ;  /* 0x0000080408047981 */ /* 0x000f24000c1e1900 */
[----:B----4-:R-:W-:-:S04]  /*04f0*/  IADD3 R5, PT, PT, R4, 0x1, RZ ;  /* 0x0000000104057810 */ /* 0x010fc80007ffe0ff */
[----:B------:R-:W-:-:S13]  /*0500*/  ISETP.NE.AND P0, PT, R5, RZ, PT ;  /* 0x000000ff0500720c */ /* 0x000fda0003f05270 */
[----:B------:R-:W4:Y:S01]  /*0510*/  @!P0 LDG.E R4, desc[UR4][R8.64+0xc] ;  /* 0x00000c0408048981 */ /* 0x000f22000c1e1900 */
[----:B------:R-:W-:-:S03]  /*0520*/  HFMA2 R15, -RZ, RZ, 0, 0 ;  /* 0x00000000ff0f7431 */ /* 0x000fc600000001ff */
[----:B------:R0:W-:Y:S01]  /*0530*/  STG.E desc[UR4][R8.64+0x8], R5 ;  /* 0x0000080508007986 */ /* 0x0001e2000c101904 */
[----:B----4-:R-:W-:-:S05]  /*0540*/  @!P0 VIADD R17, R4, 0x1 ;  /* 0x0000000104118836 */ /* 0x010fca0000000000 */
[----:B------:R0:W-:Y:S02]  /*0550*/  @!P0 STG.E desc[UR4][R8.64+0xc], R17 ;  /* 0x00000c1108008986 */ /* 0x0001e4000c101904 */
.L_x_24:
[----:B------:R-:W-:Y:S05]  /*0560*/  BSYNC.RECONVERGENT B2 ;  /* 0x0000000000027941 */ /* 0x000fea0003800200 */
.L_x_22:
[----:B0-----:R-:W2:Y:S04]  /*0570*/  LDG.E.64 R16, desc[UR4][R8.64+0x8] ;  /* 0x0000080408107981 */ /* 0x001ea8000c1e1b00 */
[----:B------:R-:W3:Y:S01]  /*0580*/  LDG.E.64 R4, desc[UR4][R8.64+0x20] ;  /* 0x0000200408047981 */ /* 0x000ee2000c1e1b00 */
[----:B------:R-:W-:-:S04]  /*0590*/  IMAD.HI.U32 R14, R7, -0x2daee0ad, RZ ;  /* 0xd2511f53070e7827 */ /* 0x000fc800078e00ff */
[----:B------:R-:W-:Y:S02]  /*05a0*/  IMAD.MOV.U32 R19, RZ, RZ, -0x2daee0ad ;  /* 0xd2511f53ff137424 */ /* 0x000fe400078e00ff */
[----:B--2---:R-:W-:Y:S01]  /*05b0*/  IMAD.WIDE.U32 R6, R16, -0x326172a9, RZ ;  /* 0xcd9e8d5710067825 */ /* 0x004fe200078e00ff */
[----:B---3--:R-:W-:-:S04]  /*05c0*/  LOP3.LUT R14, R5, R17, R14, 0x96, !PT ;  /* 0x00000011050e7212 */ /* 0x008fc800078e960e */
[----:B-----5:R-:W-:Y:S01]  /*05d0*/  LOP3.LUT R16, R4, R7, R15, 0x96, !PT ;  /* 0x0000000704107212 */ /* 0x020fe200078e960f */
[----:B------:R-:W-:Y:S01]  /*05e0*/  IMAD R7, R12, R19, -0x2daee0ad ;  /* 0xd2511f530c077424 */ /* 0x000fe200078e0213 */
[----:B------:R-:W-:Y:S01]  /*05f0*/  IADD3 R19, PT, PT, R4, -0x61c88647, RZ ;  /* 0x9e3779b904137810 */ /* 0x000fe20007ffe0ff */
[----:B------:R-:W-:-:S04]  /*0600*/  IMAD.WIDE.U32 R14, R14, -0x326172a9, RZ ;  /* 0xcd9e8d570e0e7825 */ /* 0x000fc800078e00ff */
[----:B------:R-:W-:Y:S01]  /*0610*/  IMAD.WIDE.U32 R16, R16, -0x2daee0ad, RZ ;  /* 0xd2511f5310107825 */ /* 0x000fe200078e00ff */
[----:B------:R-:W-:Y:S02]  /*0620*/  LOP3.LUT R6, R19, R6, R15, 0x96, !PT ;  /* 0x0000000613067212 */ /* 0x000fe400078e960f */
[----:B------:R-:W-:Y:S01]  /*0630*/  IADD3 R15, PT, PT, R4, 0x3c6ef372, RZ ;  /* 0x3c6ef372040f7810 */ /* 0x000fe20007ffe0ff */
[----:B------:R-:W-:-:S05]  /*0640*/  VIADD R12, R5, 0xbb67ae85 ;  /* 0xbb67ae85050c7836 */ /* 0x000fca0000000000 */
[----:B------:R-:W-:Y:S01]  /*0650*/  LOP3.LUT R12, R12, R17, R7, 0x96, !PT ;  /* 0x000000110c0c7212 */ /* 0x000fe200078e9607 */
[----:B------:R-:W-:Y:S01]  /*0660*/  IMAD.WIDE.U32 R6, R6, -0x2daee0ad, RZ ;  /* 0xd2511f5306067825 */ /* 0x000fe200078e00ff */
[----:B------:R-:W-:-:S03]  /*0670*/  IADD3 R17, PT, PT, R5, 0x76cf5d0a, RZ ;  /* 0x76cf5d0a05117810 */ /* 0x000fc60007ffe0ff */
[----:B------:R-:W-:Y:S01]  /*0680*/  IMAD.WIDE.U32 R18, R12, -0x326172a9, RZ ;  /* 0xcd9e8d570c127825 */ /* 0x000fe200078e00ff */
[----:B------:R-:W-:-:S03]  /*0690*/  LOP3.LUT R17, R7, R17, R16, 0x96, !PT ;  /* 0x0000001107117212 */ /* 0x000fc600078e9610 */
[----:B------:R-:W-:Y:S02]  /*06a0*/  HFMA2 R12, -RZ, RZ, 0, 0 ;  /* 0x00000000ff0c7431 */ /* 0x000fe400000001ff */
[----:B------:R-:W-:Y:S01]  /*06b0*/  VIADD R7, R4, 0xdaa66d2b ;  /* 0xdaa66d2b04077836 */ /* 0x000fe20000000000 */
[----:B------:R-:W-:Y:S01]  /*06c0*/  LOP3.LUT R16, R19, R14, R15, 0x96, !PT ;  /* 0x0000000e13107212 */ /* 0x000fe200078e960f */
[----:B------:R-:W-:Y:S01]  /*06d0*/  IMAD.WIDE.U32 R14, R17, -0x326172a9, RZ ;  /* 0xcd9e8d57110e7825 */ /* 0x000fe200078e00ff */
[----:B------:R-:W-:-:S03]  /*06e0*/  IADD3 R19, PT, PT, R5, 0x32370b8f, RZ ;  /* 0x32370b8f05137810 */ /* 0x000fc60007ffe0ff */
[----:B------:R-:W-:Y:S01]  /*06f0*/  IMAD.WIDE.U32 R16, R16, -0x2daee0ad, RZ ;  /* 0xd2511f5310107825 */ /* 0x000fe200078e00ff */
[----:B------:R-:W-:-:S03]  /*0700*/  LOP3.LUT R7, R15, R18, R7, 0x96, !PT ;  /* 0x000000120f077212 */ /* 0x000fc600078e9607 */
[----:B------:R-:W-:Y:S01]  /*0710*/  VIADD R15, R4, 0x78dde6e4 ;  /* 0x78dde6e4040f7836 */ /* 0x000fe20000000000 */
[----:B------:R-:W-:Y:S01]  /*0720*/  LOP3.LUT R19, R17, R6, R19, 0x96, !PT ;  /* 0x0000000611137212 */ /* 0x000fe200078e9613 */
[----:B------:R-:W-:Y:S01]  /*0730*/  IMAD.WIDE.U32 R6, R7, -0x2daee0ad, RZ ;  /* 0xd2511f5307067825 */ /* 0x000fe200078e00ff */
[----:B------:R-:W-:-:S03]  /*0740*/  IADD3 R17, PT, PT, R5, -0x126145ec, RZ ;  /* 0xed9eba1405117810 */ /* 0x000fc60007ffe0ff */
[----:B------:R-:W-:Y:S01]  /*0750*/  IMAD.WIDE.U32 R18, R19, -0x326172a9, RZ ;  /* 0xcd9e8d5713127825 */ /* 0x000fe200078e00ff */
[----:B------:R-:W-:Y:S02]  /*0760*/  LOP3.LUT R17, R7, R16, R17, 0x96, !PT ;  /* 0x0000001007117212 */ /* 0x000fe400078e9611 */
[----:B------:R-:W-:Y:S02]  /*0770*/  IADD3 R7, PT, PT, R4, 0x1715609d, RZ ;  /* 0x1715609d04077810 */ /* 0x000fe40007ffe0ff */
[----:B------:R-:W-:Y:S01]  /*0780*/  LOP3.LUT R16, R19, R14, R15, 0x96, !PT ;  /* 0x0000000e13107212 */ /* 0x000fe200078e960f */
[----:B------:R-:W-:Y:S01]  /*0790*/  IMAD.WIDE.U32 R14, R17, -0x326172a9, RZ ;  /* 0xcd9e8d57110e7825 */ /* 0x000fe200078e00ff */
[----:B------:R-:W-:-:S03]  /*07a0*/  IADD3 R19, PT, PT, R5, -0x56f99767, RZ ;  /* 0xa906689905137810 */ /* 0x000fc60007ffe0ff */
[----:B------:R-:W-:Y:S01]  /*07b0*/  IMAD.WIDE.U32 R16, R16, -0x2daee0ad, RZ ;  /* 0xd2511f5310107825 */ /* 0x000fe200078e00ff */
[----:B------:R-:W-:Y:S02]  /*07c0*/  LOP3.LUT R7, R15, R18, R7, 0x96, !PT ;  /* 0x000000120f077212 */ /* 0x000fe400078e9607 */
[----:B------:R-:W-:Y:S02]  /*07d0*/  IADD3 R15, PT, PT, R4, -0x4ab325aa, RZ ;  /* 0xb54cda56040f7810 */ /* 0x000fe40007ffe0ff */
[----:B------:R-:W-:Y:S01]  /*07e0*/  LOP3.LUT R19, R17, R6, R19, 0x96, !PT ;  /* 0x0000000611137212 */ /* 0x000fe200078e9613 */
[----:B------:R-:W-:-:S04]  /*07f0*/  IMAD.WIDE.U32 R6, R7, -0x2daee0ad, RZ ;  /* 0xd2511f5307067825 */ /* 0x000fc800078e00ff */
[----:B------:R-:W-:Y:S02]  /*0800*/  VIADD R17, R5, 0x646e171e ;  /* 0x646e171e05117836 */ /* 0x000fe40000000000 */
[----:B------:R-:W-:-:S03]  /*0810*/  IMAD.WIDE.U32 R18, R19, -0x326172a9, RZ ;  /* 0xcd9e8d5713127825 */ /* 0x000fc600078e00ff */
[----:B------:R-:W-:Y:S02]  /*0820*/  LOP3.LUT R17, R7, R16, R17, 0x96, !PT ;  /* 0x0000001007117212 */ /* 0x000fe400078e9611 */
[----:B------:R-:W-:Y:S01]  /*0830*/  LOP3.LUT R16, R19, R14, R15, 0x96, !PT ;  /* 0x0000000e13107212 */ /* 0x000fe200078e960f */
[----:B------:R-:W-:Y:S01]  /*0840*/  VIADD R19, R5, 0x1fd5c5a3 ;  /* 0x1fd5c5a305137836 */ /* 0x000fe20000000000 */
[----:B------:R-:W-:Y:S01]  /*0850*/  IADD3 R7, PT, PT, R4, 0x5384540f, RZ ;  /* 0x5384540f04077810 */ /* 0x000fe20007ffe0ff */
[----:B------:R-:W-:-:S04]  /*0860*/  IMAD.WIDE.U32 R14, R17, -0x326172a9, RZ ;  /* 0xcd9e8d57110e7825 */ /* 0x000fc800078e00ff */
[----:B------:R-:W-:Y:S01]  /*0870*/  IMAD.WIDE.U32 R16, R16, -0x2daee0ad, RZ ;  /* 0xd2511f5310107825 */ /* 0x000fe200078e00ff */
[----:B------:R-:W-:Y:S02]  /*0880*/  LOP3.LUT R7, R15, R18, R7, 0x96, !PT ;  /* 0x000000120f077212 */ /* 0x000fe400078e9607 */
[----:B------:R-:W-:Y:S02]  /*0890*/  IADD3 R15, PT, PT, R4, -0xe443238, RZ ;  /* 0xf1bbcdc8040f7810 */ /* 0x000fe40007ffe0ff */
[----:B------:R-:W-:Y:S01]  /*08a0*/  LOP3.LUT R19, R17, R6, R19, 0x96, !PT ;  /* 0x0000000611137212 */ /* 0x000fe200078e9613 */
[----:B------:R-:W-:Y:S01]  /*08b0*/  IMAD.WIDE.U32 R6, R7, -0x2daee0ad, RZ ;  /* 0xd2511f5307067825 */ /* 0x000fe200078e00ff */
[----:B------:R-:W-:-:S03]  /*08c0*/  IADD3 R17, PT, PT, R5, -0x24c28bd8, RZ ;  /* 0xdb3d742805117810 */ /* 0x000fc60007ffe0ff */
        /* <DEDUP_REMOVED lines=8> */
[----:B------:R-:W-:Y:S01]  /*0950*/  MOV R5, R14 ;  /* 0x0000000e00057202 */ /* 0x000fe20000000f00 */
[----:B------:R-:W-:Y:S01]  /*0960*/  IMAD.MOV.U32 R7, RZ, RZ, R16 ;  /* 0x000000ffff077224 */ /* 0x000fe200078e0010 */
[----:B------:R-:W-:-:S05]  /*0970*/  LOP3.LUT R6, R17, R6, R19, 0x96, !PT ;  /* 0x0000000611067212 */ /* 0x000fca00078e9613 */
[----:B------:R0:W-:Y:S02]  /*0980*/  STG.E.128 desc[UR4][R8.64+0x10], R4 ;  /* 0x0000100408007986 */ /* 0x0001e4000c101d04 */
.L_x_21:
[----:B------:R-:W-:Y:S05]  /*0990*/  BSYNC.RECONVERGENT B1 ;  /* 0x0000000000017941 */ /* 0x000fea0003800200 */
.L_x_20:
[C---:B0-----:R-:W-:Y:S01]  /*09a0*/  IADD3 R7, PT, PT, R12.reuse, 0x1, RZ ;  /* 0x000000010c077810 */ /* 0x041fe20007ffe0ff */
[----:B------:R-:W-:Y:S01]  /*09b0*/  BSSY.RECONVERGENT B1, `(.L_x_25) ;  /* 0x0000011000017945 */ /* 0x000fe20003800200 */
[----:B------:R-:W-:-:S03]  /*09c0*/  ISETP.NE.AND P0, PT, R12, 0x1, PT ;  /* 0x000000010c00780c */ /* 0x000fc60003f05270 */
[----:B------:R0:W-:Y:S10]  /*09d0*/  STG.E desc[UR4][R8.64+0x28], R7 ;  /* 0x0000280708007986 */ /* 0x0001f4000c101904 */
[----:B------:R-:W-:Y:S05]  /*09e0*/  @!P0 BRA `(.L_x_26) ;  /* 0x0000000000308947 */ /* 0x000fea0003800000 */
[----:B------:R-:W-:-:S05]  /*09f0*/  IMAD.MOV.U32 R5, RZ, RZ, -0x2 ;  /* 0xfffffffeff057424 */ /* 0x000fca00078e00ff */
[----:B------:R-:W-:-:S04]  /*0a00*/  VIADDMNMX.U32 R12, R12, R5, 0x2, PT ;  /* 0x000000020c0c7446 */ /* 0x000fc80003800005 */
[----:B------:R-:W-:-:S04]  /*0a10*/  SHF.L.U32 R12, R12, 0x2, RZ ;  /* 0x000000020c0c7819 */ /* 0x000fc800000006ff */
[----:B------:R-:W0:Y:S02]  /*0a20*/  LDC R4, c[0x2][R12+0xc] ;  /* 0x008003000c047b82 */ /* 0x000e240000000800 */
[----:B0-----:R-:W-:-:S04]  /*0a30*/  SHF.R.S32.HI R5, RZ, 0x1f, R4 ;  /* 0x0000001fff057819 */ /* 0x001fc80000011404 */
.L_x_118:
[----:B------:R-:W-:Y:S05]  /*0a40*/  BRX R4 -0xa50                                                                          (*"BRANCH_TARGETS .L_x_119,.L_x_120,.L_x_121"*) ;  /* 0xfffffff4046c7949 */ /* 0x000fea000383ffff */
.L_x_121:
[----:B------:R0:W5:Y:S01]  /*0a50*/  LDG.E R12, desc[UR4][R8.64+0x10] ;  /* 0x00001004080c7981 */ /* 0x000162000c1e1900 */
[----:B------:R-:W-:Y:S05]  /*0a60*/  BRA `(.L_x_27) ;  /* 0x0000000000147947 */ /* 0x000fea0003800000 */
.L_x_119:
[----:B------:R0:W5:Y:S01]  /*0a70*/  LDG.E R12, desc[UR4][R8.64+0x18] ;  /* 0x00001804080c7981 */ /* 0x000162000c1e1900 */
[----:B------:R-:W-:Y:S05]  /*0a80*/  BRA `(.L_x_27) ;  /* 0x00000000000c7947 */ /* 0x000fea0003800000 */
.L_x_120:
[----:B------:R0:W5:Y:S01]  /*0a90*/  LDG.E R12, desc[UR4][R8.64+0x1c] ;  /* 0x00001c04080c7981 */ /* 0x000162000c1e1900 */
[----:B------:R-:W-:Y:S05]  /*0aa0*/  BRA `(.L_x_27) ;  /* 0x0000000000047947 */ /* 0x000fea0003800000 */
.L_x_26:
[----:B------:R0:W5:Y:S02]  /*0ab0*/  LDG.E R12, desc[UR4][R8.64+0x14] ;  /* 0x00001404080c7981 */ /* 0x000164000c1e1900 */
.L_x_27:
[----:B------:R-:W-:Y:S05]  /*0ac0*/  BSYNC.RECONVERGENT B1 ;  /* 0x0000000000017941 */ /* 0x000fea0003800200 */
.L_x_25:
[----:B------:R-:W-:Y:S01]  /*0ad0*/  ISETP.NE.AND P0, PT, R7, 0x4, PT ;  /* 0x000000040700780c */ /* 0x000fe20003f05270 */
[----:B------:R-:W-:-:S12]  /*0ae0*/  BSSY.RECONVERGENT B1, `(.L_x_28) ;  /* 0x000005a000017945 */ /* 0x000fd80003800200 */
[----:B------:R-:W-:Y:S05]  /*0af0*/  @P0 BRA `(.L_x_29) ;  /* 0x0000000400600947 */ /* 0x000fea0003800000 */
[----:B------:R-:W0:Y:S01]  /*0b00*/  LDG.E R16, desc[UR4][R8.64] ;  /* 0x0000000408107981 */ /* 0x000e22000c1e1900 */
[----:B------:R-:W-:Y:S01]  /*0b10*/  BSSY.RECONVERGENT B2, `(.L_x_30) ;  /* 0x0000014000027945 */ /* 0x000fe20003800200 */
[----:B0-----:R-:W-:-:S04]  /*0b20*/  IADD3 R7, PT, PT, R16, 0x1, RZ ;  /* 0x0000000110077810 */ /* 0x001fc80007ffe0ff */
[----:B------:R-:W-:Y:S01]  /*0b30*/  ISETP.NE.AND P0, PT, R7, RZ, PT ;  /* 0x000000ff0700720c */ /* 0x000fe20003f05270 */
[----:B------:R0:W-:-:S12]  /*0b40*/  STG.E desc[UR4][R8.64], R7 ;  /* 0x0000000708007986 */ /* 0x0001d8000c101904 */
[----:B0-----:R-:W-:Y:S05]  /*0b50*/  @!P0 BRA `(.L_x_31) ;  /* 0x0000000000088947 */ /* 0x001fea0003800000 */
[----:B------:R0:W5:Y:S01]  /*0b60*/  LDG.E R17, desc[UR4][R8.64+0x4] ;  /* 0x0000040408117981 */ /* 0x000162000c1e1900 */
[----:B------:R-:W-:Y:S05]  /*0b70*/  BRA `(.L_x_32) ;  /* 0x0000000000347947 */ /* 0x000fea0003800000 */
.L_x_31:
[----:B------:R-:W2:Y:S02]  /*0b80*/  LDG.E R17, desc[UR4][R8.64+0x4] ;  /* 0x0000040408117981 */ /* 0x000ea4000c1e1900 */
[----:B--2---:R-:W-:-:S05]  /*0b90*/  VIADD R17, R17, 0x1 ;  /* 0x0000000111117836 */ /* 0x004fca0000000000 */
[----:B------:R0:W-:Y:S01]  /*0ba0*/  STG.E desc[UR4][R8.64+0x4], R17 ;  /* 0x0000041108007986 */ /* 0x0001e2000c101904 */
[----:B------:R-:W-:-:S13]  /*0bb0*/  ISETP.NE.AND P0, PT, R17, RZ, PT ;  /* 0x000000ff1100720c */ /* 0x000fda0003f05270 */
[----:B0-----:R-:W-:Y:S05]  /*0bc0*/  @P0 BRA `(.L_x_32) ;  /* 0x0000000000200947 */ /* 0x001fea0003800000 */
[----:B------:R-:W2:Y:S02]  /*0bd0*/  LDG.E R4, desc[UR4][R8.64+0x8] ;  /* 0x0000080408047981 */ /* 0x000ea4000c1e1900 */
[----:B--2---:R-:W-:-:S04]  /*0be0*/  IADD3 R5, PT, PT, R4, 0x1, RZ ;  /* 0x0000000104057810 */ /* 0x004fc80007ffe0ff */
[----:B------:R-:W-:-:S13]  /*0bf0*/  ISETP.NE.AND P0, PT, R5, RZ, PT ;  /* 0x000000ff0500720c */ /* 0x000fda0003f05270 */
[----:B------:R-:W2:Y:S01]  /*0c00*/  @!P0 LDG.E R4, desc[UR4][R8.64+0xc] ;  /* 0x00000c0408048981 */ /* 0x000ea2000c1e1900 */
[----:B------:R-:W-:-:S03]  /*0c10*/  IMAD.MOV.U32 R17, RZ, RZ, RZ ;  /* 0x000000ffff117224 */ /* 0x000fc600078e00ff */
[----:B------:R0:W-:Y:S01]  /*0c20*/  STG.E desc[UR4][R8.64+0x8], R5 ;  /* 0x0000080508007986 */ /* 0x0001e2000c101904 */
[----:B--2---:R-:W-:-:S05]  /*0c30*/  @!P0 IADD3 R15, PT, PT, R4, 0x1, RZ ;  /* 0x00000001040f8810 */ /* 0x004fca0007ffe0ff */
[----:B------:R0:W-:Y:S02]  /*0c40*/  @!P0 STG.E desc[UR4][R8.64+0xc], R15 ;  /* 0x00000c0f08008986 */ /* 0x0001e4000c101904 */
.L_x_32:
[----:B------:R-:W-:Y:S05]  /*0c50*/  BSYNC.RECONVERGENT B2 ;  /* 0x0000000000027941 */ /* 0x000fea0003800200 */
.L_x_30:
[----:B0-----:R-:W2:Y:S04]  /*0c60*/  LDG.E.64 R14, desc[UR4][R8.64+0x8] ;  /* 0x00000804080e7981 */ /* 0x001ea8000c1e1b00 */
[----:B------:R-:W3:Y:S01]  /*0c70*/  LDG.E.64 R4, desc[UR4][R8.64+0x20] ;  /* 0x0000200408047981 */ /* 0x000ee2000c1e1b00 */
[----:B------:R-:W-:-:S04]  /*0c80*/  IMAD.HI.U32 R18, R7, -0x2daee0ad, RZ ;  /* 0xd2511f5307127827 */ /* 0x000fc800078e00ff */
[----:B------:R-:W-:Y:S01]  /*0c90*/  HFMA2 R19, -RZ, RZ, -50.53125, 0.007152557373046875 ;  /* 0xd2511f53ff137431 */ /* 0x000fe200000001ff */
[----:B------:R0:W-:Y:S01]  /*0ca0*/  STG.E desc[UR4][R8.64+0x28], RZ ;  /* 0x000028ff08007986 */ /* 0x0001e2000c101904 */
[----:B--2---:R-:W-:Y:S01]  /*0cb0*/  IMAD.WIDE.U32 R6, R14, -0x326172a9, RZ ;  /* 0xcd9e8d570e067825 */ /* 0x004fe200078e00ff */
[----:B---3--:R-:W-:-:S03]  /*0cc0*/  LOP3.LUT R15, R5, R15, R18, 0x96, !PT ;  /* 0x0000000f050f7212 */ /* 0x008fc600078e9612 */
[----:B------:R-:W-:Y:S01]  /*0cd0*/  VIADD R18, R5, 0xbb67ae85 ;  /* 0xbb67ae8505127836 */ /* 0x000fe20000000000 */
[----:B-----5:R-:W-:Y:S01]  /*0ce0*/  LOP3.LUT R17, R4, R7, R17, 0x96, !PT ;  /* 0x0000000704117212 */ /* 0x020fe200078e9611 */
[----:B------:R-:W-:Y:S01]  /*0cf0*/  IMAD R7, R16, R19, -0x2daee0ad ;  /* 0xd2511f5310077424 */ /* 0x000fe200078e0213 */
[----:B------:R-:W-:Y:S01]  /*0d00*/  IADD3 R19, PT, PT, R4, -0x61c88647, RZ ;  /* 0x9e3779b904137810 */ /* 0x000fe20007ffe0ff */
[----:B------:R-:W-:-:S04]  /*0d10*/  IMAD.WIDE.U32 R14, R15, -0x326172a9, RZ ;  /* 0xcd9e8d570f0e7825 */ /* 0x000fc800078e00ff */
[----:B------:R-:W-:Y:S01]  /*0d20*/  IMAD.WIDE.U32 R16, R17, -0x2daee0ad, RZ ;  /* 0xd2511f5311107825 */ /* 0x000fe200078e00ff */
[----:B------:R-:W-:Y:S02]  /*0d30*/  LOP3.LUT R6, R19, R6, R15, 0x96, !PT ;  /* 0x0000000613067212 */ /* 0x000fe400078e960f */
[----:B------:R-:W-:Y:S02]  /*0d40*/  IADD3 R15, PT, PT, R4, 0x3c6ef372, RZ ;  /* 0x3c6ef372040f7810 */ /* 0x000fe40007ffe0ff */
        /* <DEDUP_REMOVED lines=51> */
.L_x_29:
[----:B------:R-:W-:Y:S05]  /*1080*/  BSYNC.RECONVERGENT B1 ;  /* 0x0000000000017941 */ /* 0x000fea0003800200 */
.L_x_28:
[----:B0-----:R-:W-:Y:S01]  /*1090*/  HFMA2 R5, -RZ, RZ, 0.1171875, 0 ;  /* 0x2f800000ff057431 */ /* 0x001fe200000001ff */
[----:B-----5:R-:W-:Y:S01]  /*10a0*/  I2FP.F32.U32 R0, R0 ;  /* 0x0000000000007245 */ /* 0x020fe20000201000 */
[----:B------:R-:W-:Y:S01]  /*10b0*/  BSSY.RECONVERGENT B1, `(.L_x_33) ;  /* 0x000002c000017945 */ /* 0x000fe20003800200 */
[----:B------:R-:W-:Y:S02]  /*10c0*/  MOV R7, 0x3e055027 ;  /* 0x3e05502700077802 */ /* 0x000fe40000000f00 */
[----:B------:R-:W-:Y:S01]  /*10d0*/  I2FP.F32.U32 R12, R12 ;  /* 0x0000000c000c7245 */ /* 0x000fe20000201000 */
[----:B------:R-:W-:-:S05]  /*10e0*/  FFMA R0, R0, R5, 1.1641532182693481445e-10 ;  /* 0x2f00000000007423 */ /* 0x000fca0000000005 */
[----:B------:R-:W-:-:S13]  /*10f0*/  FSETP.GEU.AND P0, PT, R0, 1.175494350822287508e-38, PT ;  /* 0x008000000000780b */ /* 0x000fda0003f0e000 */
[----:B------:R-:W-:-:S05]  /*1100*/  @!P0 FMUL R0, R0, 8388608 ;  /* 0x4b00000000008820 */ /* 0x000fca0000400000 */
[----:B------:R-:W-:-:S04]  /*1110*/  IADD3 R4, PT, PT, R0, -0x3f2aaaab, RZ ;  /* 0xc0d5555500047810 */ /* 0x000fc80007ffe0ff */
[----:B------:R-:W-:-:S05]  /*1120*/  LOP3.LUT R5, R4, 0xff800000, RZ, 0xc0, !PT ;  /* 0xff80000004057812 */ /* 0x000fca00078ec0ff */
[----:B------:R-:W-:Y:S01]  /*1130*/  IMAD.IADD R4, R0, 0x1, -R5 ;  /* 0x0000000100047824 */ /* 0x000fe200078e0a05 */
[----:B------:R-:W-:-:S03]  /*1140*/  I2FP.F32.S32 R5, R5 ;  /* 0x0000000500057245 */ /* 0x000fc60000201400 */
[----:B------:R-:W-:Y:S01]  /*1150*/  FADD R6, R4, -1 ;  /* 0xbf80000004067421 */ /* 0x000fe20000000000 */
[----:B------:R-:W-:Y:S02]  /*1160*/  FSEL R4, RZ, -23, P0 ;  /* 0xc1b80000ff047808 */ /* 0x000fe40000000000 */
[----:B------:R-:W-:Y:S01]  /*1170*/  ISETP.GT.U32.AND P0, PT, R0, 0x7f7fffff, PT ;  /* 0x7f7fffff0000780c */ /* 0x000fe20003f04070 */
[C---:B------:R-:W-:Y:S02]  /*1180*/  FFMA R7, R6.reuse, -R7, 0.14084610342979431152 ;  /* 0x3e1039f606077423 */ /* 0x040fe40000000807 */
[----:B------:R-:W-:Y:S01]  /*1190*/  FFMA R4, R5, 1.1920928955078125e-07, R4 ;  /* 0x3400000005047823 */ /* 0x000fe20000000004 */
[----:B------:R-:W-:Y:S01]  /*11a0*/  MOV R5, 0x7f800000 ;  /* 0x7f80000000057802 */ /* 0x000fe20000000f00 */
[----:B------:R-:W-:-:S04]  /*11b0*/  FFMA R7, R6, R7, -0.12148627638816833496 ;  /* 0xbdf8cdcc06077423 */ /* 0x000fc80000000007 */
[----:B------:R-:W-:-:S04]  /*11c0*/  FFMA R7, R6, R7, 0.13980610668659210205 ;  /* 0x3e0f295506077423 */ /* 0x000fc80000000007 */
[----:B------:R-:W-:-:S04]  /*11d0*/  FFMA R7, R6, R7, -0.16684235632419586182 ;  /* 0xbe2ad8b906077423 */ /* 0x000fc80000000007 */
[----:B------:R-:W-:-:S04]  /*11e0*/  FFMA R7, R6, R7, 0.20012299716472625732 ;  /* 0x3e4ced0b06077423 */ /* 0x000fc80000000007 */
[----:B------:R-:W-:-:S04]  /*11f0*/  FFMA R7, R6, R7, -0.24999669194221496582 ;  /* 0xbe7fff2206077423 */ /* 0x000fc80000000007 */
[----:B------:R-:W-:-:S04]  /*1200*/  FFMA R7, R6, R7, 0.33333182334899902344 ;  /* 0x3eaaaa7806077423 */ /* 0x000fc80000000007 */
[----:B------:R-:W-:-:S04]  /*1210*/  FFMA R7, R6, R7, -0.5 ;  /* 0xbf00000006077423 */ /* 0x000fc80000000007 */
[----:B------:R-:W-:-:S04]  /*1220*/  FMUL R7, R6, R7 ;  /* 0x0000000706077220 */ /* 0x000fc80000400000 */
[----:B------:R-:W-:-:S04]  /*1230*/  FFMA R7, R6, R7, R6 ;  /* 0x0000000706077223 */ /* 0x000fc80000000006 */
[----:B------:R-:W-:Y:S01]  /*1240*/  FFMA R4, R4, 0.69314718246459960938, R7 ;  /* 0x3f31721804047823 */ /* 0x000fe20000000007 */
[C---:B------:R-:W-:Y:S01]  /*1250*/  @P0 FFMA R4, R0.reuse, R5, +INF ;  /* 0x7f80000000040423 */ /* 0x040fe20000000005 */
[----:B------:R-:W-:Y:S01]  /*1260*/  FSETP.NEU.AND P0, PT, R0, RZ, PT ;  /* 0x000000ff0000720b */ /* 0x000fe20003f0d000 */
[----:B------:R-:W-:Y:S02]  /*1270*/  HFMA2 R5, -RZ, RZ, 0.1495361328125, 0.0004794597625732421875 ;  /* 0x30c90fdbff057431 */ /* 0x000fe400000001ff */
[----:B------:R-:W-:-:S05]  /*1280*/  FMUL R4, R4, -2 ;  /* 0xc000000004047820 */ /* 0x000fca0000400000 */
[----:B------:R-:W-:Y:S01]  /*1290*/  FSEL R7, R4, +INF , P0 ;  /* 0x7f80000004077808 */ /* 0x000fe20000000000 */
[----:B------:R-:W-:-:S03]  /*12a0*/  FFMA R6, R12, R5, 7.314590599882819788e-10 ;  /* 0x30490fdb0c067423 */ /* 0x000fc60000000005 */
[----:B------:R0:W0:Y:S01]  /*12b0*/  MUFU.RSQ R4, R7 ;  /* 0x0000000700047308 */ /* 0x0000220000001400 */
[----:B------:R-:W-:-:S05]  /*12c0*/  VIADD R0, R7, 0xf3000000 ;  /* 0xf300000007007836 */ /* 0x000fca0000000000 */
[----:B------:R-:W-:-:S13]  /*12d0*/  ISETP.GT.U32.AND P0, PT, R0, 0x727fffff, PT ;  /* 0x727fffff0000780c */ /* 0x000fda0003f04070 */
[----:B0-----:R-:W-:Y:S05]  /*12e0*/  @!P0 BRA `(.L_x_34) ;  /* 0x0000000000108947 */ /* 0x001fea0003800000 */
[----:B------:R-:W-:Y:S02]  /*12f0*/  MOV R0, R7 ;  /* 0x0000000700007202 */ /* 0x000fe40000000f00 */
[----:B------:R-:W-:-:S07]  /*1300*/  MOV R15, 0x1320 ;  /* 0x00001320000f7802 */ /* 0x000fce0000000f00 */
[----:B-1234-:R-:W-:Y:S05]  /*1310*/  CALL.REL.NOINC `($__internal_2_$__cuda_sm20_sqrt_rn_f32_slowpath) ;  /* 0x0000000000a87944 */ /* 0x01efea0003c00000 */
[----:B------:R-:W-:Y:S05]  /*1320*/  BRA `(.L_x_35) ;  /* 0x0000000000107947 */ /* 0x000fea0003800000 */
.L_x_34:
[----:B------:R-:W-:Y:S01]  /*1330*/  FMUL.FTZ R0, R7, R4 ;  /* 0x0000000407007220 */ /* 0x000fe20000410000 */
[----:B------:R-:W-:-:S03]  /*1340*/  FMUL.FTZ R4, R4, 0.5 ;  /* 0x3f00000004047820 */ /* 0x000fc60000410000 */
[----:B------:R-:W-:-:S04]  /*1350*/  FFMA R5, -R0, R0, R7 ;  /* 0x0000000000057223 */ /* 0x000fc80000000107 */
[----:B------:R-:W-:-:S07]  /*1360*/  FFMA R0, R5, R4, R0 ;  /* 0x0000000405007223 */ /* 0x000fce0000000000 */
.L_x_35:
[----:B------:R-:W-:Y:S05]  /*1370*/  BSYNC.RECONVERGENT B1 ;  /* 0x0000000000017941 */ /* 0x000fea0003800200 */
.L_x_33:
[----:B------:R-:W-:Y:S01]  /*1380*/  FMUL.RZ R4, R6, 0.15915493667125701904 ;  /* 0x3e22f98306047820 */ /* 0x000fe2000040c000 */
[----:B------:R-:W-:-:S03]  /*1390*/  IMAD.MOV.U32 R15, RZ, RZ, 0x1 ;  /* 0x00000001ff0f7424 */ /* 0x000fc600078e00ff */
[----:B------:R-:W0:Y:S02]  /*13a0*/  MUFU.COS R5, R4 ;  /* 0x0000000400057308 */ /* 0x000e240000000000 */
[----:B------:R0:W-:Y:S02]  /*13b0*/  STG.E desc[UR4][R8.64+0x2c], R15 ;  /* 0x00002c0f08007986 */ /* 0x0001e4000c101904 */
[----:B0-----:R-:W-:-:S04]  /*13c0*/  FMUL R7, R5, R0 ;  /* 0x0000000005077220 */ /* 0x001fc80000400000 */
[----:B------:R-:W0:Y:S01]  /*13d0*/  MUFU.SIN R5, R4 ;  /* 0x0000000400057308 */ /* 0x000e220000000400 */
[----:B------:R0:W-:Y:S02]  /*13e0*/  STG.E desc[UR4][R8.64+0x34], R7 ;  /* 0x0000340708007986 */ /* 0x0001e4000c101904 */
[----:B0-----:R-:W-:Y:S01]  /*13f0*/  FMUL R6, R5, R0 ;  /* 0x0000000005067220 */ /* 0x001fe20000400000 */
[----:B------:R-:W-:Y:S06]  /*1400*/  BRA `(.L_x_36) ;  /* 0x0000000000087947 */ /* 0x000fec0003800000 */
.L_x_16:
[----:B------:R0:W5:Y:S04]  /*1410*/  LDG.E R6, desc[UR4][R8.64+0x34] ;  /* 0x0000340408067981 */ /* 0x000168000c1e1900 */
[----:B------:R0:W-:Y:S02]  /*1420*/  STG.E desc[UR4][R8.64+0x2c], RZ ;  /* 0x00002cff08007986 */ /* 0x0001e4000c101904 */
.L_x_36:
[----:B------:R-:W-:Y:S05]  /*1430*/  BSYNC.RECONVERGENT B0 ;  /* 0x0000000000007941 */ /* 0x000fea0003800200 */
.L_x_15:
[----:B------:R-:W1:Y:S01]  /*1440*/  LDCU UR6, c[0x0][0x3a8] ;  /* 0x00007500ff0677ac */ /* 0x000e620008000800 */
[----:B------:R-:W-:-:S04]  /*1450*/  FADD R11, R11, R11 ;  /* 0x0000000b0b0b7221 */ /* 0x000fc80000000000 */
[----:B-1----:R-:W-:-:S04]  /*1460*/  FMUL R0, R11, UR6 ;  /* 0x000000060b007c20 */ /* 0x002fc80008400000 */
[----:B------:R1:W0:Y:S01]  /*1470*/  MUFU.RSQ R5, R0 ;  /* 0x0000000000057308 */ /* 0x0002220000001400 */
[----:B------:R-:W-:-:S04]  /*1480*/  IADD3 R4, PT, PT, R0, -0xd000000, RZ ;  /* 0xf300000000047810 */ /* 0x000fc80007ffe0ff */
[----:B------:R-:W-:-:S13]  /*1490*/  ISETP.GT.U32.AND P0, PT, R4, 0x727fffff, PT ;  /* 0x727fffff0400780c */ /* 0x000fda0003f04070 */
[----:B01----:R-:W-:Y:S05]  /*14a0*/  @!P0 BRA `(.L_x_37) ;  /* 0x0000000000188947 */ /* 0x003fea0003800000 */
[----:B------:R-:W-:Y:S01]  /*14b0*/  BSSY.RECONVERGENT B0, `(.L_x_38) ;  /* 0x0000003000007945 */ /* 0x000fe20003800200 */
[----:B------:R-:W-:-:S07]  /*14c0*/  MOV R15, 0x14e0 ;  /* 0x000014e0000f7802 */ /* 0x000fce0000000f00 */
[----:B--2345:R-:W-:Y:S05]  /*14d0*/  CALL.REL.NOINC `($__internal_2_$__cuda_sm20_sqrt_rn_f32_slowpath) ;  /* 0x0000000000387944 */ /* 0x03cfea0003c00000 */
[----:B------:R-:W-:Y:S05]  /*14e0*/  BSYNC.RECONVERGENT B0 ;  /* 0x0000000000007941 */ /* 0x000fea0003800200 */
.L_x_38:
[----:B------:R-:W-:Y:S01]  /*14f0*/  MOV R5, R0 ;  /* 0x0000000000057202 */ /* 0x000fe20000000f00 */
[----:B------:R-:W-:Y:S06]  /*1500*/  BRA `(.L_x_39) ;  /* 0x0000000000107947 */ /* 0x000fec0003800000 */
.L_x_37:
[----:B------:R-:W-:Y:S01]  /*1510*/  FMUL.FTZ R7, R0, R5 ;  /* 0x0000000500077220 */ /* 0x000fe20000410000 */
[----:B------:R-:W-:-:S03]  /*1520*/  FMUL.FTZ R5, R5, 0.5 ;  /* 0x3f00000005057820 */ /* 0x000fc60000410000 */
[----:B------:R-:W-:-:S04]  /*1530*/  FFMA R0, -R7, R7, R0 ;  /* 0x0000000707007223 */ /* 0x000fc80000000100 */
[----:B------:R-:W-:-:S07]  /*1540*/  FFMA R5, R0, R5, R7 ;  /* 0x0000000500057223 */ /* 0x000fce0000000007 */
.L_x_39:
[----:B-----5:R-:W-:-:S07]  /*1550*/  FMUL R4, R5, R6 ;  /* 0x0000000605047220 */ /* 0x020fce0000400000 */
.L_x_14:
[----:B-----5:R-:W-:-:S04]  /*1560*/  FADD R13, R10, R13 ;  /* 0x0000000d0a0d7221 */ /* 0x020fc80000000000 */
[----:B------:R-:W-:-:S05]  /*1570*/  FADD R4, R13, R4 ;  /* 0x000000040d047221 */ /* 0x000fca0000000000 */
[----:B------:R-:W-:-:S04]  /*1580*/  FMNMX R4, R4, -15, !PT ;  /* 0xc170000004047809 */ /* 0x000fc80007800000 */
[----:B------:R-:W-:-:S05]  /*1590*/  FMNMX R5, R4, 5, PT ;  /* 0x40a0000004057809 */ /* 0x000fca0003800000 */
[----:B------:R-:W-:Y:S01]  /*15a0*/  STG.E desc[UR4][R2.64], R5 ;  /* 0x0000000502007986 */ /* 0x000fe2000c101904 */
[----:B------:R-:W-:Y:S05]  /*15b0*/  EXIT ;  /* 0x000000000000794d */ /* 0x000fea0003800000 */
        .weak           $__internal_2_$__cuda_sm20_sqrt_rn_f32_slowpath
        .type           $__internal_2_$__cuda_sm20_sqrt_rn_f32_slowpath,@function
        .size           $__internal_2_$__cuda_sm20_sqrt_rn_f32_slowpath,(.L_x_124 - $__internal_2_$__cuda_sm20_sqrt_rn_f32_slowpath)
$__internal_2_$__cuda_sm20_sqrt_rn_f32_slowpath:
[----:B------:R-:W-:-:S13]  /*15c0*/  LOP3.LUT P0, RZ, R0, 0x7fffffff, RZ, 0xc0, !PT ;  /* 0x7fffffff00ff7812 */ /* 0x000fda000780c0ff */
[----:B------:R-:W-:Y:S01]  /*15d0*/  @!P0 IMAD.MOV.U32 R4, RZ, RZ, R0 ;  /* 0x000000ffff048224 */ /* 0x000fe200078e0000 */
[----:B------:R-:W-:Y:S06]  /*15e0*/  @!P0 BRA `(.L_x_40) ;  /* 0x0000000000408947 */ /* 0x000fec0003800000 */
[----:B------:R-:W-:-:S13]  /*15f0*/  FSETP.GEU.FTZ.AND P0, PT, R0, RZ, PT ;  /* 0x000000ff0000720b */ /* 0x000fda0003f1e000 */
[----:B------:R-:W-:Y:S01]  /*1600*/  @!P0 MOV R4, 0x7fffffff ;  /* 0x7fffffff00048802 */ /* 0x000fe20000000f00 */
[----:B------:R-:W-:Y:S06]  /*1610*/  @!P0 BRA `(.L_x_40) ;  /* 0x0000000000348947 */ /* 0x000fec0003800000 */
[----:B------:R-:W-:-:S13]  /*1620*/  FSETP.GTU.FTZ.AND P0, PT, |R0|, +INF , PT ;  /* 0x7f8000000000780b */ /* 0x000fda0003f1c200 */
[----:B------:R-:W-:Y:S01]  /*1630*/  @P0 FADD.FTZ R4, R0, 1 ;  /* 0x3f80000000040421 */ /* 0x000fe20000010000 */
[----:B------:R-:W-:Y:S06]  /*1640*/  @P0 BRA `(.L_x_40) ;  /* 0x0000000000280947 */ /* 0x000fec0003800000 */
[----:B------:R-:W-:-:S13]  /*1650*/  FSETP.NEU.FTZ.AND P0, PT, |R0|, +INF , PT ;  /* 0x7f8000000000780b */ /* 0x000fda0003f1d200 */
[----:B------:R-:W-:-:S04]  /*1660*/  @P0 FFMA R5, R0, 1.84467440737095516160e+19, RZ ;  /* 0x5f80000000050823 */ /* 0x000fc800000000ff */
[----:B------:R-:W0:Y:S02]  /*1670*/  @P0 MUFU.RSQ R4, R5 ;  /* 0x0000000500040308 */ /* 0x000e240000001400 */
[----:B0-----:R-:W-:Y:S01]  /*1680*/  @P0 FMUL.FTZ R12, R5, R4 ;  /* 0x00000004050c0220 */ /* 0x001fe20000410000 */
[----:B------:R-:W-:Y:S01]  /*1690*/  @P0 FMUL.FTZ R14, R4, 0.5 ;  /* 0x3f000000040e0820 */ /* 0x000fe20000410000 */
[----:B------:R-:W-:Y:S02]  /*16a0*/  @!P0 MOV R4, R0 ;  /* 0x0000000000048202 */ /* 0x000fe40000000f00 */
[----:B------:R-:W-:-:S04]  /*16b0*/  @P0 FADD.FTZ R7, -R12, -RZ ;  /* 0x800000ff0c070221 */ /* 0x000fc80000010100 */
[----:B------:R-:W-:-:S04]  /*16c0*/  @P0 FFMA R7, R12, R7, R5 ;  /* 0x000000070c070223 */ /* 0x000fc80000000005 */
[----:B------:R-:W-:-:S04]  /*16d0*/  @P0 FFMA R7, R7, R14, R12 ;  /* 0x0000000e07070223 */ /* 0x000fc8000000000c */
[----:B------:R-:W-:-:S07]  /*16e0*/  @P0 FMUL.FTZ R4, R7, 2.3283064365386962891e-10 ;  /* 0x2f80000007040820 */ /* 0x000fce0000410000 */
.L_x_40:
[----:B------:R-:W-:Y:S02]  /*16f0*/  HFMA2 R5, -RZ, RZ, 0, 0 ;  /* 0x00000000ff057431 */ /* 0x000fe400000001ff */
[----:B------:R-:W-:Y:S01]  /*1700*/  IMAD.MOV.U32 R0, RZ, RZ, R4 ;  /* 0x000000ffff007224 */ /* 0x000fe200078e0004 */
[----:B------:R-:W-:-:S04]  /*1710*/  MOV R4, R15 ;  /* 0x0000000f00047202 */ /* 0x000fc80000000f00 */
[----:B------:R-:W-:Y:S05]  /*1720*/  RET.REL.NODEC R4 `(_Z21svpf_transport_kernelPfPKfS_P24curandStatePhilox4_32_10fffffi) ;  /* 0xffffffe804347950 */ /* 0x000fea0003c3ffff */
.L_x_41:
        /* <DEDUP_REMOVED lines=13> */
.L_x_124:


//--------------------- .text._Z39svpf_stein_operator_parallel_ksd_kernelPKfS0_PfS1_ffii --------------------------
	.section	.text._Z39svpf_stein_operator_parallel_ksd_kernelPKfS0_PfS1_ffii,"ax",@progbits
	.align	128
        .global         _Z39svpf_stein_operator_parallel_ksd_kernelPKfS0_PfS1_ffii
        .type           _Z39svpf_stein_operator_parallel_ksd_kernelPKfS0_PfS1_ffii,@function
        .size           _Z39svpf_stein_operator_parallel_ksd_kernelPKfS0_PfS1_ffii,(.L_x_125 - _Z39svpf_stein_operator_parallel_ksd_kernelPKfS0_PfS1_ffii)
        .other          _Z39svpf_stein_operator_parallel_ksd_kernelPKfS0_PfS1_ffii,@"STO_CUDA_ENTRY STV_DEFAULT"
_Z39svpf_stein_operator_parallel_ksd_kernelPKfS0_PfS1_ffii:
.text._Z39svpf_stein_operator_parallel_ksd_kernelPKfS0_PfS1_ffii:
[----:B------:R-:W-:Y:S01]  /*0000*/  LDC R1, c[0x0][0x37c] ;  /* 0x0000df00ff017b82 */ /* 0x000fe20000000800 */
[----:B------:R-:W0:Y:S07]  /*0010*/  S2R R11, SR_TID.X ;  /* 0x00000000000b7919 */ /* 0x000e2e0000002100 */
[----:B------:R-:W0:Y:S01]  /*0020*/  LDC R0, c[0x0][0x3ac] ;  /* 0x0000eb00ff007b82 */ /* 0x000e220000000800 */
[----:B------:R-:W1:Y:S01]  /*0030*/  LDCU UR8, c[0x0][0x360] ;  /* 0x00006c00ff0877ac */ /* 0x000e620008000800 */
[----:B------:R-:W-:Y:S01]  /*0040*/  BSSY.RECONVERGENT B0, `(.L_x_42) ;  /* 0x0000067000007945 */ /* 0x000fe20003800200 */
[----:B------:R-:W2:Y:S01]  /*0050*/  S2R R9, SR_CTAID.X ;  /* 0x0000000000097919 */ /* 0x000ea20000002500 */
[----:B------:R-:W-:Y:S01]  /*0060*/  UMOV UR4, 0x400 ;  /* 0x0000040000047882 */ /* 0x000fe20000000000 */
[----:B------:R-:W3:Y:S03]  /*0070*/  LDCU.64 UR6, c[0x0][0x358] ;  /* 0x00006b00ff0677ac */ /* 0x000ee60008000a00 */
[----:B------:R-:W4:Y:S01]  /*0080*/  S2UR UR5, SR_CgaCtaId ;  /* 0x00000000000579c3 */ /* 0x000f220000008800 */
[----:B------:R-:W0:Y:S01]  /*0090*/  LDCU.128 UR12, c[0x0][0x380] ;  /* 0x00007000ff0c77ac */ /* 0x000e220008000c00 */
[----:B-1----:R-:W-:-:S02]  /*00a0*/  MOV R10, UR8 ;  /* 0x00000008000a7c02 */ /* 0x002fc40008000f00 */
[----:B0-----:R-:W-:Y:S01]  /*00b0*/  ISETP.GE.AND P0, PT, R11, R0, PT ;  /* 0x000000000b00720c */ /* 0x001fe20003f06270 */
[----:B----4-:R-:W-:-:S06]  /*00c0*/  ULEA UR4, UR5, UR4, 0x18 ;  /* 0x0000000405047291 */ /* 0x010fcc000f8ec0ff */
[----:B------:R-:W-:-:S06]  /*00d0*/  LEA R8, R0, UR4, 0x2 ;  /* 0x0000000400087c11 */ /* 0x000fcc000f8e10ff */
[----:B--23--:R-:W-:Y:S05]  /*00e0*/  @P0 BRA `(.L_x_43) ;  /* 0x0000000400700947 */ /* 0x00cfea0003800000 */
[----:B------:R-:W0:Y:S01]  /*00f0*/  I2F.U32.RP R7, R10 ;  /* 0x0000000a00077306 */ /* 0x000e220000209000 */
[C---:B------:R-:W-:Y:S01]  /*0100*/  IADD3 R5, PT, PT, R10.reuse, R11, RZ ;  /* 0x0000000b0a057210 */ /* 0x040fe20007ffe0ff */
[----:B------:R-:W-:Y:S01]  /*0110*/  BSSY.RECONVERGENT B1, `(.L_x_44) ;  /* 0x0000032000017945 */ /* 0x000fe20003800200 */
[----:B------:R-:W-:Y:S02]  /*0120*/  IADD3 R13, PT, PT, RZ, -R10, RZ ;  /* 0x8000000aff0d7210 */ /* 0x000fe40007ffe0ff */
[CC--:B------:R-:W-:Y:S02]  /*0130*/  ISETP.GE.U32.AND P1, PT, R5.reuse, R0.reuse, PT ;  /* 0x000000000500720c */ /* 0x0c0fe40003f26070 */
[----:B------:R-:W-:Y:S02]  /*0140*/  VIMNMX.U32 R4, PT, PT, R5, R0, !PT ;  /* 0x0000000005047248 */ /* 0x000fe40007fe0000 */
[----:B------:R-:W-:Y:S02]  /*0150*/  SEL R6, RZ, 0x1, P1 ;  /* 0x00000001ff067807 */ /* 0x000fe40000800000 */
[----:B------:R-:W-:-:S02]  /*0160*/  ISETP.NE.U32.AND P3, PT, R10, RZ, PT ;  /* 0x000000ff0a00720c */ /* 0x000fc40003f65070 */
[----:B------:R-:W-:Y:S01]  /*0170*/  IADD3 R5, PT, PT, R4, -R5, -R6 ;  /* 0x8000000504057210 */ /* 0x000fe20007ffe806 */
[----:B0-----:R-:W0:Y:S01]  /*0180*/  MUFU.RCP R7, R7 ;  /* 0x0000000700077308 */ /* 0x001e220000001000 */
[----:B------:R-:W-:Y:S02]  /*0190*/  MOV R21, R11 ;  /* 0x0000000b00157202 */ /* 0x000fe40000000f00 */
[----:B0-----:R-:W-:-:S05]  /*01a0*/  IADD3 R2, PT, PT, R7, 0xffffffe, RZ ;  /* 0x0ffffffe07027810 */ /* 0x001fca0007ffe0ff */
[----:B------:R0:W1:Y:S02]  /*01b0*/  F2I.FTZ.U32.TRUNC.NTZ R3, R2 ;  /* 0x0000000200037305 */ /* 0x000064000021f000 */
[----:B0-----:R-:W-:Y:S02]  /*01c0*/  HFMA2 R2, -RZ, RZ, 0, 0 ;  /* 0x00000000ff027431 */ /* 0x001fe400000001ff */
[----:B-1----:R-:W-:-:S04]  /*01d0*/  IMAD R13, R13, R3, RZ ;  /* 0x000000030d0d7224 */ /* 0x002fc800078e02ff */
[----:B------:R-:W-:-:S06]  /*01e0*/  IMAD.HI.U32 R12, R3, R13, R2 ;  /* 0x0000000d030c7227 */ /* 0x000fcc00078e0002 */
[----:B------:R-:W-:-:S05]  /*01f0*/  IMAD.HI.U32 R7, R12, R5, RZ ;  /* 0x000000050c077227 */ /* 0x000fca00078e00ff */
[----:B------:R-:W-:-:S05]  /*0200*/  IADD3 R2, PT, PT, -R7, RZ, RZ ;  /* 0x000000ff07027210 */ /* 0x000fca0007ffe1ff */
[----:B------:R-:W-:Y:S02]  /*0210*/  IMAD R5, R10, R2, R5 ;  /* 0x000000020a057224 */ /* 0x000fe400078e0205 */
[----:B------:R-:W0:Y:S03]  /*0220*/  LDC.64 R2, c[0x0][0x388] ;  /* 0x0000e200ff027b82 */ /* 0x000e260000000a00 */
[----:B------:R-:W-:-:S13]  /*0230*/  ISETP.GE.U32.AND P1, PT, R5, R10, PT ;  /* 0x0000000a0500720c */ /* 0x000fda0003f26070 */
[----:B------:R-:W-:Y:S02]  /*0240*/  @P1 IADD3 R5, PT, PT, -R10, R5, RZ ;  /* 0x000000050a051210 */ /* 0x000fe40007ffe1ff */
[----:B------:R-:W-:Y:S02]  /*0250*/  @P1 IADD3 R7, PT, PT, R7, 0x1, RZ ;  /* 0x0000000107071810 */ /* 0x000fe40007ffe0ff */
[----:B------:R-:W-:Y:S02]  /*0260*/  ISETP.GE.U32.AND P2, PT, R5, R10, PT ;  /* 0x0000000a0500720c */ /* 0x000fe40003f46070 */
[----:B------:R-:W1:Y:S11]  /*0270*/  LDC.64 R4, c[0x0][0x380] ;  /* 0x0000e000ff047b82 */ /* 0x000e760000000a00 */
[----:B------:R-:W-:-:S02]  /*0280*/  @P2 IADD3 R7, PT, PT, R7, 0x1, RZ ;  /* 0x0000000107072810 */ /* 0x000fc40007ffe0ff */
[----:B------:R-:W-:-:S04]  /*0290*/  @!P3 LOP3.LUT R7, RZ, R10, RZ, 0x33, !PT ;  /* 0x0000000aff07b212 */ /* 0x000fc800078e33ff */
[----:B------:R-:W-:-:S04]  /*02a0*/  IADD3 R6, PT, PT, R6, R7, RZ ;  /* 0x0000000706067210 */ /* 0x000fc80007ffe0ff */
[C---:B------:R-:W-:Y:S02]  /*02b0*/  LOP3.LUT R7, R6.reuse, 0x3, RZ, 0xc0, !PT ;  /* 0x0000000306077812 */ /* 0x040fe400078ec0ff */
[----:B------:R-:W-:Y:S02]  /*02c0*/  ISETP.GE.U32.AND P1, PT, R6, 0x3, PT ;  /* 0x000000030600780c */ /* 0x000fe40003f26070 */
[----:B------:R-:W-:-:S13]  /*02d0*/  ISETP.NE.AND P2, PT, R7, 0x3, PT ;  /* 0x000000030700780c */ /* 0x000fda0003f45270 */
[----:B0-----:R-:W-:Y:S05]  /*02e0*/  @!P2 BRA `(.L_x_45) ;  /* 0x000000000050a947 */ /* 0x001fea0003800000 */
[----:B------:R-:W-:Y:S02]  /*02f0*/  IADD3 R6, PT, PT, R6, 0x1, RZ ;  /* 0x0000000106067810 */ /* 0x000fe40007ffe0ff */
[C---:B------:R-:W-:Y:S02]  /*0300*/  LEA R17, R11.reuse, UR4, 0x2 ;  /* 0x000000040b117c11 */ /* 0x040fe4000f8e10ff */
[----:B------:R-:W-:Y:S01]  /*0310*/  LOP3.LUT R12, R6, 0x3, RZ, 0xc0, !PT ;  /* 0x00000003060c7812 */ /* 0x000fe200078ec0ff */
[----:B------:R-:W-:-:S03]  /*0320*/  IMAD.WIDE.U32 R6, R11, 0x4, RZ ;  /* 0x000000040b067825 */ /* 0x000fc600078e00ff */
[----:B------:R-:W-:Y:S01]  /*0330*/  IADD3 R16, PT, PT, -R12, RZ, RZ ;  /* 0x000000ff0c107210 */ /* 0x000fe20007ffe1ff */
[----:B------:R-:W-:-:S07]  /*0340*/  IMAD R21, R10, R12, R11 ;  /* 0x0000000c0a157224 */ /* 0x000fce00078e020b */
.L_x_46:
[C---:B------:R-:W-:Y:S02]  /*0350*/  IADD3 R12, P2, PT, R6.reuse, UR12, RZ ;  /* 0x0000000c060c7c10 */ /* 0x040fe4000ff5e0ff */
[----:B--2---:R-:W-:Y:S02]  /*0360*/  IADD3 R14, P3, PT, R6, UR14, RZ ;  /* 0x0000000e060e7c10 */ /* 0x004fe4000ff7e0ff */
[C---:B------:R-:W-:Y:S02]  /*0370*/  IADD3.X R13, PT, PT, R7.reuse, UR13, RZ, P2, !PT ;  /* 0x0000000d070d7c10 */ /* 0x040fe400097fe4ff */
[----:B------:R-:W-:-:S03]  /*0380*/  IADD3.X R15, PT, PT, R7, UR15, RZ, P3, !PT ;  /* 0x0000000f070f7c10 */ /* 0x000fc60009ffe4ff */
[----:B------:R-:W2:Y:S04]  /*0390*/  LDG.E.CONSTANT R12, desc[UR6][R12.64] ;  /* 0x000000060c0c7981 */ /* 0x000ea8000c1e9900 */
[----:B------:R-:W3:Y:S01]  /*03a0*/  LDG.E.CONSTANT R14, desc[UR6][R14.64] ;  /* 0x000000060e0e7981 */ /* 0x000ee2000c1e9900 */
[----:B------:R-:W-:Y:S01]  /*03b0*/  LEA R19, R0, R17, 0x2 ;  /* 0x0000001100137211 */ /* 0x000fe200078e10ff */
[----:B------:R-:W-:Y:S01]  /*03c0*/  IMAD.WIDE.U32 R6, R10, 0x4, R6 ;  /* 0x000000040a067825 */ /* 0x000fe200078e0006 */
[----:B------:R-:W-:-:S04]  /*03d0*/  IADD3 R16, PT, PT, R16, 0x1, RZ ;  /* 0x0000000110107810 */ /* 0x000fc80007ffe0ff */
[----:B------:R-:W-:Y:S01]  /*03e0*/  ISETP.NE.AND P2, PT, R16, RZ, PT ;  /* 0x000000ff1000720c */ /* 0x000fe20003f45270 */
[----:B--2---:R0:W-:Y:S04]  /*03f0*/  STS [R17], R12 ;  /* 0x0000000c11007388 */ /* 0x0041e80000000800 */
[----:B---3--:R2:W-:Y:S01]  /*0400*/  STS [R19], R14 ;  /* 0x0000000e13007388 */ /* 0x0085e20000000800 */
[----:B0-----:R-:W-:-:S07]  /*0410*/  LEA R17, R10, R17, 0x2 ;  /* 0x000000110a117211 */ /* 0x001fce00078e10ff */
[----:B------:R-:W-:Y:S05]  /*0420*/  @P2 BRA `(.L_x_46) ;  /* 0xfffffffc00c82947 */ /* 0x000fea000383ffff */
.L_x_45:
[----:B------:R-:W-:Y:S05]  /*0430*/  BSYNC.RECONVERGENT B1 ;  /* 0x0000000000017941 */ /* 0x000fea0003800200 */
.L_x_44:
[----:B------:R-:W-:Y:S05]  /*0440*/  @!P1 BRA `(.L_x_43) ;  /* 0x0000000000989947 */ /* 0x000fea0003800000 */
.L_x_47:
[----:B0-----:R-:W-:Y:S01]  /*0450*/  IADD3 R7, PT, PT, R10, R21, RZ ;  /* 0x000000150a077210 */ /* 0x001fe20007ffe0ff */
[----:B-1----:R-:W-:-:S03]  /*0460*/  IMAD.WIDE.U32 R26, R21, 0x4, R4 ;  /* 0x00000004151a7825 */ /* 0x002fc600078e0004 */
[C---:B------:R-:W-:Y:S01]  /*0470*/  IADD3 R15, PT, PT, R10.reuse, R7, RZ ;  /* 0x000000070a0f7210 */ /* 0x040fe20007ffe0ff */
[----:B------:R-:W-:Y:S01]  /*0480*/  IMAD.WIDE.U32 R28, R21, 0x4, R2 ;  /* 0x00000004151c7825 */ /* 0x000fe200078e0002 */
[----:B------:R-:W3:Y:S02]  /*0490*/  LDG.E.CONSTANT R20, desc[UR6][R26.64] ;  /* 0x000000061a147981 */ /* 0x000ee4000c1e9900 */
[----:B------:R-:W-:Y:S01]  /*04a0*/  IADD3 R23, PT, PT, R10, R15, RZ ;  /* 0x0000000f0a177210 */ /* 0x000fe20007ffe0ff */
[C---:B------:R-:W-:Y:S01]  /*04b0*/  IMAD.WIDE.U32 R24, R7.reuse, 0x4, R4 ;  /* 0x0000000407187825 */ /* 0x040fe200078e0004 */
[----:B------:R-:W4:Y:S03]  /*04c0*/  LDG.E.CONSTANT R22, desc[UR6][R28.64] ;  /* 0x000000061c167981 */ /* 0x000f26000c1e9900 */
[----:B------:R-:W-:Y:S02]  /*04d0*/  IMAD.WIDE.U32 R6, R7, 0x4, R2 ;  /* 0x0000000407067825 */ /* 0x000fe400078e0002 */
[----:B------:R0:W5:Y:S02]  /*04e0*/  LDG.E.CONSTANT R24, desc[UR6][R24.64] ;  /* 0x0000000618187981 */ /* 0x000164000c1e9900 */
[----:B------:R-:W-:-:S02]  /*04f0*/  IMAD.WIDE.U32 R12, R15, 0x4, R4 ;  /* 0x000000040f0c7825 */ /* 0x000fc400078e0004 */
[----:B------:R1:W5:Y:S02]  /*0500*/  LDG.E.CONSTANT R6, desc[UR6][R6.64] ;  /* 0x0000000606067981 */ /* 0x000364000c1e9900 */
[----:B--2---:R-:W-:Y:S02]  /*0510*/  IMAD.WIDE.U32 R14, R15, 0x4, R2 ;  /* 0x000000040f0e7825 */ /* 0x004fe400078e0002 */
[----:B------:R2:W5:Y:S02]  /*0520*/  LDG.E.CONSTANT R12, desc[UR6][R12.64] ;  /* 0x000000060c0c7981 */ /* 0x000564000c1e9900 */
[C---:B------:R-:W-:Y:S02]  /*0530*/  IMAD.WIDE.U32 R16, R23.reuse, 0x4, R4 ;  /* 0x0000000417107825 */ /* 0x040fe400078e0004 */
[----:B------:R2:W5:Y:S02]  /*0540*/  LDG.E.CONSTANT R14, desc[UR6][R14.64] ;  /* 0x000000060e0e7981 */ /* 0x000564000c1e9900 */
[----:B------:R-:W-:-:S02]  /*0550*/  IMAD.WIDE.U32 R18, R23, 0x4, R2 ;  /* 0x0000000417127825 */ /* 0x000fc400078e0002 */
[----:B------:R-:W5:Y:S04]  /*0560*/  LDG.E.CONSTANT R16, desc[UR6][R16.64] ;  /* 0x0000000610107981 */ /* 0x000f68000c1e9900 */
[----:B------:R-:W5:Y:S01]  /*0570*/  LDG.E.CONSTANT R18, desc[UR6][R18.64] ;  /* 0x0000000612127981 */ /* 0x000f62000c1e9900 */
[C---:B0-----:R-:W-:Y:S02]  /*0580*/  LEA R25, R21.reuse, UR4, 0x2 ;  /* 0x0000000415197c11 */ /* 0x041fe4000f8e10ff */
[----:B------:R-:W-:Y:S02]  /*0590*/  LEA R27, R21, R8, 0x2 ;  /* 0x00000008151b7211 */ /* 0x000fe400078e10ff */
[C---:B------:R-:W-:Y:S02]  /*05a0*/  LEA R29, R10.reuse, R25, 0x2 ;  /* 0x000000190a1d7211 */ /* 0x040fe400078e10ff */
[----:B------:R-:W-:-:S02]  /*05b0*/  LEA R26, R10, R27, 0x2 ;  /* 0x0000001b0a1a7211 */ /* 0x000fc400078e10ff */
[C---:B------:R-:W-:Y:S02]  /*05c0*/  LEA R28, R10.reuse, R29, 0x2 ;  /* 0x0000001d0a1c7211 */ /* 0x040fe400078e10ff */
[C---:B-1----:R-:W-:Y:S02]  /*05d0*/  LEA R7, R10.reuse, R26, 0x2 ;  /* 0x0000001a0a077211 */ /* 0x042fe400078e10ff */
[C---:B--2---:R-:W-:Y:S02]  /*05e0*/  LEA R13, R10.reuse, R28, 0x2 ;  /* 0x0000001c0a0d7211 */ /* 0x044fe400078e10ff */
[C---:B------:R-:W-:Y:S02]  /*05f0*/  LEA R15, R10.reuse, R7, 0x2 ;  /* 0x000000070a0f7211 */ /* 0x040fe400078e10ff */
[----:B------:R-:W-:-:S04]  /*0600*/  IADD3 R21, PT, PT, R10, R23, RZ ;  /* 0x000000170a157210 */ /* 0x000fc80007ffe0ff */
[----:B------:R-:W-:Y:S01]  /*0610*/  ISETP.GE.AND P1, PT, R21, R0, PT ;  /* 0x000000001500720c */ /* 0x000fe20003f26270 */
[----:B---3--:R0:W-:Y:S04]  /*0620*/  STS [R25], R20 ;  /* 0x0000001419007388 */ /* 0x0081e80000000800 */
[----:B----4-:R0:W-:Y:S04]  /*0630*/  STS [R27], R22 ;  /* 0x000000161b007388 */ /* 0x0101e80000000800 */
[----:B-----5:R0:W-:Y:S04]  /*0640*/  STS [R29], R24 ;  /* 0x000000181d007388 */ /* 0x0201e80000000800 */
[----:B------:R0:W-:Y:S04]  /*0650*/  STS [R26], R6 ;  /* 0x000000061a007388 */ /* 0x0001e80000000800 */
[----:B------:R0:W-:Y:S04]  /*0660*/  STS [R28], R12 ;  /* 0x0000000c1c007388 */ /* 0x0001e80000000800 */
[----:B------:R0:W-:Y:S04]  /*0670*/  STS [R7], R14 ;  /* 0x0000000e07007388 */ /* 0x0001e80000000800 */
[----:B------:R0:W-:Y:S04]  /*0680*/  STS [R13], R16 ;  /* 0x000000100d007388 */ /* 0x0001e80000000800 */
[----:B------:R0:W-:Y:S01]  /*0690*/  STS [R15], R18 ;  /* 0x000000120f007388 */ /* 0x0001e20000000800 */
[----:B------:R-:W-:Y:S05]  /*06a0*/  @!P1 BRA `(.L_x_47) ;  /* 0xfffffffc00689947 */ /* 0x000fea000383ffff */
.L_x_43:
[----:B------:R-:W-:Y:S05]  /*06b0*/  BSYNC.RECONVERGENT B0 ;  /* 0x0000000000007941 */ /* 0x000fea0003800200 */
.L_x_42:
[----:B------:R-:W-:Y:S01]  /*06c0*/  BAR.SYNC.DEFER_BLOCKING 0x0 ;  /* 0x0000000000007b1d */ /* 0x000fe20000010000 */
[----:B0-----:R-:W-:Y:S01]  /*06d0*/  HFMA2 R29, -RZ, RZ, 0, 0 ;  /* 0x00000000ff1d7431 */ /* 0x001fe200000001ff */
[----:B------:R-:W-:Y:S01]  /*06e0*/  MOV R15, RZ ;  /* 0x000000ff000f7202 */ /* 0x000fe20000000f00 */
[----:B------:R-:W-:-:S03]  /*06f0*/  HFMA2 R17, -RZ, RZ, 0, 0 ;  /* 0x00000000ff117431 */ /* 0x000fc600000001ff */
[----:B------:R-:W0:Y:S01]  /*0700*/  LDCU UR8, c[0x0][0x3a0] ;  /* 0x00007400ff0877ac */ /* 0x000e220008000800 */
[----:B------:R-:W-:Y:S01]  /*0710*/  BSSY.RECONVERGENT B0, `(.L_x_48) ;  /* 0x0000114000007945 */ /* 0x000fe20003800200 */
[----:B------:R-:W3:Y:S01]  /*0720*/  LDCU UR5, c[0x0][0x3a0] ;  /* 0x00007400ff0577ac */ /* 0x000ee20008000800 */
[----:B------:R-:W4:Y:S02]  /*0730*/  LDCU UR9, c[0x0][0x3ac] ;  /* 0x00007580ff0977ac */ /* 0x000f240008000800 */
[----:B------:R-:W-:Y:S05]  /*0740*/  @P0 BRA `(.L_x_49) ;  /* 0x0000001000400947 */ /* 0x000fea0003800000 */
[----:B-1----:R-:W1:Y:S01]  /*0750*/  I2F.U32.RP R4, R10 ;  /* 0x0000000a00047306 */ /* 0x002e620000209000 */
[----:B------:R-:W-:Y:S01]  /*0760*/  IADD3 R5, PT, PT, R10, R11, RZ ;  /* 0x0000000b0a057210 */ /* 0x000fe20007ffe0ff */
[----:B------:R-:W-:Y:S01]  /*0770*/  BSSY.RECONVERGENT B1, `(.L_x_50) ;  /* 0x000005d000017945 */ /* 0x000fe20003800200 */
[----:B------:R-:W-:Y:S02]  /*0780*/  IADD3 R7, PT, PT, RZ, -R10, RZ ;  /* 0x8000000aff077210 */ /* 0x000fe40007ffe0ff */
[CC--:B------:R-:W-:Y:S02]  /*0790*/  ISETP.GE.U32.AND P0, PT, R5.reuse, R0.reuse, PT ;  /* 0x000000000500720c */ /* 0x0c0fe40003f06070 */
[----:B------:R-:W-:Y:S02]  /*07a0*/  VIMNMX.U32 R0, PT, PT, R5, R0, !PT ;  /* 0x0000000005007248 */ /* 0x000fe40007fe0000 */
[----:B------:R-:W-:Y:S02]  /*07b0*/  SEL R12, RZ, 0x1, P0 ;  /* 0x00000001ff0c7807 */ /* 0x000fe40000000000 */
[----:B------:R-:W-:-:S02]  /*07c0*/  LEA R6, R9, R8, 0x2 ;  /* 0x0000000809067211 */ /* 0x000fc400078e10ff */
[----:B------:R-:W-:Y:S01]  /*07d0*/  IADD3 R5, PT, PT, R0, -R5, -R12 ;  /* 0x8000000500057210 */ /* 0x000fe20007ffe80c */
[----:B-1----:R-:W1:Y:S01]  /*07e0*/  MUFU.RCP R4, R4 ;  /* 0x0000000400047308 */ /* 0x002e620000001000 */
[----:B------:R-:W-:Y:S02]  /*07f0*/  ISETP.NE.U32.AND P2, PT, R10, RZ, PT ;  /* 0x000000ff0a00720c */ /* 0x000fe40003f45070 */
[----:B------:R-:W0:Y:S01]  /*0800*/  LDS R6, [R6] ;  /* 0x0000000006067984 */ /* 0x000e220000000800 */
[----:B------:R-:W-:Y:S02]  /*0810*/  MOV R17, RZ ;  /* 0x000000ff00117202 */ /* 0x000fe40000000f00 */
[----:B------:R-:W-:Y:S02]  /*0820*/  MOV R15, RZ ;  /* 0x000000ff000f7202 */ /* 0x000fe40000000f00 */
[----:B------:R-:W-:Y:S02]  /*0830*/  MOV R29, RZ ;  /* 0x000000ff001d7202 */ /* 0x000fe40000000f00 */
[----:B-1----:R-:W-:-:S04]  /*0840*/  IADD3 R2, PT, PT, R4, 0xffffffe, RZ ;  /* 0x0ffffffe04027810 */ /* 0x002fc80007ffe0ff */
[----:B------:R1:W5:Y:S02]  /*0850*/  F2I.FTZ.U32.TRUNC.NTZ R3, R2 ;  /* 0x0000000200037305 */ /* 0x000364000021f000 */
[----:B-1----:R-:W-:Y:S01]  /*0860*/  MOV R2, RZ ;  /* 0x000000ff00027202 */ /* 0x002fe20000000f00 */
[----:B-----5:R-:W-:-:S04]  /*0870*/  IMAD R7, R7, R3, RZ ;  /* 0x0000000307077224 */ /* 0x020fc800078e02ff */
[----:B------:R-:W-:Y:S01]  /*0880*/  IMAD.HI.U32 R4, R3, R7, R2 ;  /* 0x0000000703047227 */ /* 0x000fe200078e0002 */
[----:B------:R-:W-:Y:S01]  /*0890*/  LEA R7, R9, UR4, 0x2 ;  /* 0x0000000409077c11 */ /* 0x000fe2000f8e10ff */
[----:B------:R-:W1:Y:S04]  /*08a0*/  LDC R3, c[0x0][0x3a8] ;  /* 0x0000ea00ff037b82 */ /* 0x000e680000000800 */
[----:B------:R-:W-:Y:S01]  /*08b0*/  IMAD.HI.U32 R13, R4, R5, RZ ;  /* 0x00000005040d7227 */ /* 0x000fe200078e00ff */
[----:B------:R-:W0:Y:S03]  /*08c0*/  LDS R7, [R7] ;  /* 0x0000000007077984 */ /* 0x000e260000000800 */
[----:B------:R-:W5:Y:S01]  /*08d0*/  LDC R4, c[0x0][0x3a0] ;  /* 0x0000e800ff047b82 */ /* 0x000f620000000800 */
[----:B------:R-:W-:-:S05]  /*08e0*/  IADD3 R0, PT, PT, -R13, RZ, RZ ;  /* 0x000000ff0d007210 */ /* 0x000fca0007ffe1ff */
[----:B------:R-:W-:-:S05]  /*08f0*/  IMAD R5, R10, R0, R5 ;  /* 0x000000000a057224 */ /* 0x000fca00078e0205 */
[----:B------:R-:W-:-:S13]  /*0900*/  ISETP.GE.U32.AND P0, PT, R5, R10, PT ;  /* 0x0000000a0500720c */ /* 0x000fda0003f06070 */
[----:B------:R-:W-:Y:S01]  /*0910*/  @P0 IADD3 R5, PT, PT, -R10, R5, RZ ;  /* 0x000000050a050210 */ /* 0x000fe20007ffe1ff */
[----:B-----5:R-:W-:Y:S01]  /*0920*/  FADD R4, R4, R4 ;  /* 0x0000000404047221 */ /* 0x020fe20000000000 */
[----:B------:R-:W-:Y:S02]  /*0930*/  @P0 IADD3 R13, PT, PT, R13, 0x1, RZ ;  /* 0x000000010d0d0810 */ /* 0x000fe40007ffe0ff */
[----:B------:R-:W-:Y:S02]  /*0940*/  ISETP.GE.U32.AND P1, PT, R5, R10, PT ;  /* 0x0000000a0500720c */ /* 0x000fe40003f26070 */
[----:B-1----:R-:W-:Y:S02]  /*0950*/  ISETP.NE.AND P0, PT, R3, 0x1, PT ;  /* 0x000000010300780c */ /* 0x002fe40003f05270 */
[----:B------:R-:W-:Y:S02]  /*0960*/  MOV R3, 0x40000000 ;  /* 0x4000000000037802 */ /* 0x000fe40000000f00 */
[----:B------:R-:W-:-:S02]  /*0970*/  MOV R5, R11 ;  /* 0x0000000b00057202 */ /* 0x000fc40000000f00 */
[----:B------:R-:W-:-:S05]  /*0980*/  FSEL R3, R3, -2, !P0 ;  /* 0xc000000003037808 */ /* 0x000fca0004000000 */
[----:B------:R-:W-:Y:S02]  /*0990*/  @P1 IADD3 R13, PT, PT, R13, 0x1, RZ ;  /* 0x000000010d0d1810 */ /* 0x000fe40007ffe0ff */
[----:B------:R-:W-:-:S04]  /*09a0*/  @!P2 LOP3.LUT R13, RZ, R10, RZ, 0x33, !PT ;  /* 0x0000000aff0da212 */ /* 0x000fc800078e33ff */
[----:B------:R-:W-:-:S04]  /*09b0*/  IADD3 R2, PT, PT, R12, R13, RZ ;  /* 0x0000000d0c027210 */ /* 0x000fc80007ffe0ff */
[----:B------:R-:W-:-:S04]  /*09c0*/  LOP3.LUT R0, R2, 0x3, RZ, 0xc0, !PT ;  /* 0x0000000302007812 */ /* 0x000fc800078ec0ff */
[----:B------:R-:W-:-:S13]  /*09d0*/  ISETP.NE.AND P1, PT, R0, 0x3, PT ;  /* 0x000000030000780c */ /* 0x000fda0003f25270 */
[----:B0-----:R-:W-:Y:S05]  /*09e0*/  @!P1 BRA `(.L_x_51) ;  /* 0x0000000000d49947 */ /* 0x001fea0003800000 */
[----:B------:R-:W-:Y:S02]  /*09f0*/  IADD3 R0, PT, PT, R2, 0x1, RZ ;  /* 0x0000000102007810 */ /* 0x000fe40007ffe0ff */
[----:B------:R-:W-:Y:S02]  /*0a00*/  LEA R27, R11, UR4, 0x2 ;  /* 0x000000040b1b7c11 */ /* 0x000fe4000f8e10ff */
[----:B------:R-:W-:Y:S02]  /*0a10*/  LOP3.LUT R0, R0, 0x3, RZ, 0xc0, !PT ;  /* 0x0000000300007812 */ /* 0x000fe400078ec0ff */
[----:B------:R-:W-:Y:S02]  /*0a20*/  MOV R17, RZ ;  /* 0x000000ff00117202 */ /* 0x000fe40000000f00 */
[----:B------:R-:W-:Y:S02]  /*0a30*/  MOV R5, R11 ;  /* 0x0000000b00057202 */ /* 0x000fe40000000f00 */
[----:B--2---:R-:W-:-:S07]  /*0a40*/  IADD3 R19, PT, PT, -R0, RZ, RZ ;  /* 0x000000ff00137210 */ /* 0x004fce0007ffe1ff */
.L_x_55:
[----:B------:R-:W0:Y:S01]  /*0a50*/  LDS R14, [R27] ;  /* 0x000000001b0e7984 */ /* 0x000e220000000800 */
[----:B------:R-:W1:Y:S01]  /*0a60*/  LDC R16, c[0x0][0x3ac] ;  /* 0x0000eb00ff107b82 */ /* 0x000e620000000800 */
[----:B------:R-:W-:Y:S01]  /*0a70*/  BSSY.RECONVERGENT B2, `(.L_x_52) ;  /* 0x0000013000027945 */ /* 0x000fe20003800200 */
[----:B-1----:R-:W-:-:S06]  /*0a80*/  LEA R16, R16, R27, 0x2 ;  /* 0x0000001b10107211 */ /* 0x002fcc00078e10ff */
[----:B------:R-:W1:Y:S01]  /*0a90*/  LDS R16, [R16] ;  /* 0x0000000010107984 */ /* 0x000e620000000800 */
[----:B0-----:R-:W-:-:S04]  /*0aa0*/  FADD R14, R7, -R14 ;  /* 0x8000000e070e7221 */ /* 0x001fc80000000000 */
[----:B------:R-:W-:-:S04]  /*0ab0*/  FMUL R13, R14, R14 ;  /* 0x0000000e0e0d7220 */ /* 0x000fc80000400000 */
[----:B---3--:R-:W-:-:S04]  /*0ac0*/  FMUL R13, R13, UR5 ;  /* 0x000000050d0d7c20 */ /* 0x008fc80008400000 */
[----:B------:R-:W-:-:S05]  /*0ad0*/  FADD R23, R13, 1 ;  /* 0x3f8000000d177421 */ /* 0x000fca0000000000 */
[----:B------:R-:W-:-:S04]  /*0ae0*/  IADD3 R0, PT, PT, R23, 0x1800000, RZ ;  /* 0x0180000017007810 */ /* 0x000fc80007ffe0ff */
[----:B------:R-:W-:-:S04]  /*0af0*/  LOP3.LUT R0, R0, 0x7f800000, RZ, 0xc0, !PT ;  /* 0x7f80000000007812 */ /* 0x000fc800078ec0ff */
[----:B------:R-:W-:-:S13]  /*0b00*/  ISETP.GT.U32.AND P0, PT, R0, 0x1ffffff, PT ;  /* 0x01ffffff0000780c */ /* 0x000fda0003f04070 */
[----:B------:R-:W-:Y:S05]  /*0b10*/  @P0 BRA `(.L_x_53) ;  /* 0x0000000000100947 */ /* 0x000fea0003800000 */
[----:B------:R-:W-:Y:S02]  /*0b20*/  MOV R0, R23 ;  /* 0x0000001700007202 */ /* 0x000fe40000000f00 */
[----:B------:R-:W-:-:S07]  /*0b30*/  MOV R12, 0xb50 ;  /* 0x00000b50000c7802 */ /* 0x000fce0000000f00 */
[----:B-1--4-:R-:W-:Y:S05]  /*0b40*/  CALL.REL.NOINC `($__internal_3_$__cuda_sm20_rcp_rn_f32_slowpath) ;  /* 0x0000000c00fc7944 */ /* 0x012fea0003c00000 */
[----:B------:R-:W-:Y:S05]  /*0b50*/  BRA `(.L_x_54) ;  /* 0x0000000000107947 */ /* 0x000fea0003800000 */
.L_x_53:
[----:B------:R-:W0:Y:S02]  /*0b60*/  MUFU.RCP R20, R23 ;  /* 0x0000001700147308 */ /* 0x000e240000001000 */
[----:B0-----:R-:W-:-:S04]  /*0b70*/  FFMA R0, R23, R20, -1 ;  /* 0xbf80000017007423 */ /* 0x001fc80000000014 */
[----:B------:R-:W-:-:S04]  /*0b80*/  FADD.FTZ R21, -R0, -RZ ;  /* 0x800000ff00157221 */ /* 0x000fc80000010100 */
[----:B------:R-:W-:-:S07]  /*0b90*/  FFMA R20, R20, R21, R20 ;  /* 0x0000001514147223 */ /* 0x000fce0000000014 */
.L_x_54:
[----:B----4-:R-:W-:Y:S05]  /*0ba0*/  BSYNC.RECONVERGENT B2 ;  /* 0x0000000000027941 */ /* 0x010fea0003800200 */
.L_x_52:
[----:B------:R-:W-:Y:S01]  /*0bb0*/  FMUL R12, R14, -2 ;  /* 0xc00000000e0c7820 */ /* 0x000fe20000400000 */
[-C--:B------:R-:W-:Y:S01]  /*0bc0*/  FMUL R0, R20, R20.reuse ;  /* 0x0000001414007220 */ /* 0x080fe20000400000 */
[----:B------:R-:W-:Y:S01]  /*0bd0*/  IADD3 R19, PT, PT, R19, 0x1, RZ ;  /* 0x0000000113137810 */ /* 0x000fe20007ffe0ff */
[----:B------:R-:W-:Y:S01]  /*0be0*/  FMUL R23, R6, R20 ;  /* 0x0000001406177220 */ /* 0x000fe20000400000 */
[----:B------:R-:W-:Y:S01]  /*0bf0*/  FMUL R21, R12, UR5 ;  /* 0x000000050c157c20 */ /* 0x000fe20008400000 */
[----:B------:R-:W-:Y:S01]  /*0c00*/  FMUL R12, R13, 8 ;  /* 0x410000000d0c7820 */ /* 0x000fe20000400000 */
[----:B------:R-:W-:Y:S01]  /*0c10*/  ISETP.NE.AND P0, PT, R19, RZ, PT ;  /* 0x000000ff1300720c */ /* 0x000fe20003f05270 */
[----:B------:R-:W-:Y:S01]  /*0c20*/  FMUL R14, R3, R14 ;  /* 0x0000000e030e7220 */ /* 0x000fe20000400000 */
[----:B------:R-:W-:Y:S01]  /*0c30*/  FMUL R13, R0, R21 ;  /* 0x00000015000d7220 */ /* 0x000fe20000400000 */
[----:B------:R-:W-:Y:S01]  /*0c40*/  FMUL R18, R12, UR5 ;  /* 0x000000050c127c20 */ /* 0x000fe20008400000 */
[----:B------:R-:W-:Y:S01]  /*0c50*/  FMUL R12, R0, R20 ;  /* 0x00000014000c7220 */ /* 0x000fe20000400000 */
[----:B------:R-:W-:Y:S01]  /*0c60*/  FMUL R21, R4, R0 ;  /* 0x0000000004157220 */ /* 0x000fe20000400000 */
[----:B------:R-:W-:Y:S01]  /*0c70*/  FMUL R25, R6, R13 ;  /* 0x0000000d06197220 */ /* 0x000fe20000400000 */
[----:B------:R-:W-:Y:S01]  /*0c80*/  FMUL R18, R18, UR5 ;  /* 0x0000000512127c20 */ /* 0x000fe20008400000 */
[----:B------:R-:W-:Y:S01]  /*0c90*/  FMUL R14, R14, UR5 ;  /* 0x000000050e0e7c20 */ /* 0x000fe20008400000 */
[C---:B-1----:R-:W-:Y:S01]  /*0ca0*/  FFMA R29, R16.reuse, R20, R29 ;  /* 0x00000014101d7223 */ /* 0x042fe2000000001d */
[----:B------:R-:W-:Y:S01]  /*0cb0*/  FFMA R23, R16, R23, -R25 ;  /* 0x0000001710177223 */ /* 0x000fe20000000819 */
[----:B------:R-:W-:Y:S01]  /*0cc0*/  FFMA R12, R12, R18, -R21 ;  /* 0x000000120c0c7223 */ /* 0x000fe20000000815 */
[----:B------:R-:W-:Y:S01]  /*0cd0*/  FFMA R15, R0, R14, R15 ;  /* 0x0000000e000f7223 */ /* 0x000fe2000000000f */
[----:B------:R-:W-:Y:S01]  /*0ce0*/  IADD3 R5, PT, PT, R10, R5, RZ ;  /* 0x000000050a057210 */ /* 0x000fe20007ffe0ff */
[----:B------:R-:W-:Y:S01]  /*0cf0*/  FFMA R23, R16, R13, R23 ;  /* 0x0000000d10177223 */ /* 0x000fe20000000017 */
[----:B------:R-:W-:-:S03]  /*0d00*/  LEA R27, R10, R27, 0x2 ;  /* 0x0000001b0a1b7211 */ /* 0x000fc600078e10ff */
[----:B------:R-:W-:-:S04]  /*0d10*/  FADD R12, R12, R23 ;  /* 0x000000170c0c7221 */ /* 0x000fc80000000000 */
[----:B------:R-:W-:Y:S01]  /*0d20*/  FADD R17, R12, R17 ;  /* 0x000000110c117221 */ /* 0x000fe20000000000 */
[----:B------:R-:W-:Y:S06]  /*0d30*/  @P0 BRA `(.L_x_55) ;  /* 0xfffffffc00440947 */ /* 0x000fec000383ffff */
.L_x_51:
[----:B---34-:R-:W-:Y:S05]  /*0d40*/  BSYNC.RECONVERGENT B1 ;  /* 0x0000000000017941 */ /* 0x018fea0003800200 */
.L_x_50:
[----:B------:R-:W-:-:S13]  /*0d50*/  ISETP.GE.U32.AND P0, PT, R2, 0x3, PT ;  /* 0x000000030200780c */ /* 0x000fda0003f06070 */
[----:B------:R-:W-:Y:S05]  /*0d60*/  @!P0 BRA `(.L_x_49) ;  /* 0x0000000800b88947 */ /* 0x000fea0003800000 */
[----:B------:R-:W0:Y:S01]  /*0d70*/  S2R R13, SR_CgaCtaId ;  /* 0x00000000000d7919 */ /* 0x000e220000008800 */
[----:B------:R-:W-:-:S04]  /*0d80*/  MOV R2, 0x400 ;  /* 0x0000040000027802 */ /* 0x000fc80000000f00 */
[----:B0-----:R-:W-:-:S07]  /*0d90*/  LEA R2, R13, R2, 0x18 ;  /* 0x000000020d027211 */ /* 0x001fce00078ec0ff */
.L_x_68:
[C---:B--2---:R-:W-:Y:S01]  /*0da0*/  LEA R19, R5.reuse, R2, 0x2 ;  /* 0x0000000205137211 */ /* 0x044fe200078e10ff */
[----:B------:R-:W-:Y:S01]  /*0db0*/  BSSY.RECONVERGENT B1, `(.L_x_56) ;  /* 0x0000014000017945 */ /* 0x000fe20003800200 */
[----:B------:R-:W-:-:S03]  /*0dc0*/  LEA R27, R5, R8, 0x2 ;  /* 0x00000008051b7211 */ /* 0x000fc600078e10ff */
[----:B------:R-:W0:Y:S04]  /*0dd0*/  LDS R16, [R19] ;  /* 0x0000000013107984 */ /* 0x000e280000000800 */
[----:B------:R1:W2:Y:S01]  /*0de0*/  LDS R26, [R27] ;  /* 0x000000001b1a7984 */ /* 0x0002a20000000800 */
[----:B0-----:R-:W-:-:S04]  /*0df0*/  FADD R16, R7, -R16 ;  /* 0x8000001007107221 */ /* 0x001fc80000000000 */
[----:B------:R-:W-:-:S04]  /*0e00*/  FMUL R13, R16, R16 ;  /* 0x00000010100d7220 */ /* 0x000fc80000400000 */
[----:B------:R-:W-:-:S04]  /*0e10*/  FMUL R13, R13, UR8 ;  /* 0x000000080d0d7c20 */ /* 0x000fc80008400000 */
[----:B------:R-:W-:-:S05]  /*0e20*/  FADD R23, R13, 1 ;  /* 0x3f8000000d177421 */ /* 0x000fca0000000000 */
[----:B------:R-:W-:-:S04]  /*0e30*/  IADD3 R0, PT, PT, R23, 0x1800000, RZ ;  /* 0x0180000017007810 */ /* 0x000fc80007ffe0ff */
[----:B------:R-:W-:-:S04]  /*0e40*/  LOP3.LUT R0, R0, 0x7f800000, RZ, 0xc0, !PT ;  /* 0x7f80000000007812 */ /* 0x000fc800078ec0ff */
[----:B------:R-:W-:-:S13]  /*0e50*/  ISETP.GT.U32.AND P0, PT, R0, 0x1ffffff, PT ;  /* 0x01ffffff0000780c */ /* 0x000fda0003f04070 */
[----:B-12---:R-:W-:Y:S05]  /*0e60*/  @P0 BRA `(.L_x_57) ;  /* 0x0000000000100947 */ /* 0x006fea0003800000 */
[----:B------:R-:W-:Y:S02]  /*0e70*/  MOV R0, R23 ;  /* 0x0000001700007202 */ /* 0x000fe40000000f00 */
[----:B------:R-:W-:-:S07]  /*0e80*/  MOV R12, 0xea0 ;  /* 0x00000ea0000c7802 */ /* 0x000fce0000000f00 */
[----:B------:R-:W-:Y:S05]  /*0e90*/  CALL.REL.NOINC `($__internal_3_$__cuda_sm20_rcp_rn_f32_slowpath) ;  /* 0x0000000c00287944 */ /* 0x000fea0003c00000 */
[----:B------:R-:W-:Y:S05]  /*0ea0*/  BRA `(.L_x_58) ;  /* 0x0000000000107947 */ /* 0x000fea0003800000 */
.L_x_57:
[----:B------:R-:W0:Y:S02]  /*0eb0*/  MUFU.RCP R20, R23 ;  /* 0x0000001700147308 */ /* 0x000e240000001000 */
[----:B0-----:R-:W-:-:S04]  /*0ec0*/  FFMA R0, R23, R20, -1 ;  /* 0xbf80000017007423 */ /* 0x001fc80000000014 */
[----:B------:R-:W-:-:S04]  /*0ed0*/  FADD.FTZ R21, -R0, -RZ ;  /* 0x800000ff00157221 */ /* 0x000fc80000010100 */
[----:B------:R-:W-:-:S07]  /*0ee0*/  FFMA R20, R20, R21, R20 ;  /* 0x0000001514147223 */ /* 0x000fce0000000014 */
.L_x_58:
[----:B------:R-:W-:Y:S05]  /*0ef0*/  BSYNC.RECONVERGENT B1 ;  /* 0x0000000000017941 */ /* 0x000fea0003800200 */
.L_x_56:
[----:B------:R-:W-:Y:S01]  /*0f00*/  LEA R19, R10, R19, 0x2 ;  /* 0x000000130a137211 */ /* 0x000fe200078e10ff */
[----:B------:R-:W-:Y:S01]  /*0f10*/  FMUL R13, R13, 8 ;  /* 0x410000000d0d7820 */ /* 0x000fe20000400000 */
[----:B------:R-:W-:Y:S01]  /*0f20*/  FMUL R12, R16, -2 ;  /* 0xc0000000100c7820 */ /* 0x000fe20000400000 */
[-C--:B------:R-:W-:Y:S01]  /*0f30*/  FMUL R0, R20, R20.reuse ;  /* 0x0000001414007220 */ /* 0x080fe20000400000 */
[----:B------:R-:W-:Y:S01]  /*0f40*/  LEA R27, R10, R27, 0x2 ;  /* 0x0000001b0a1b7211 */ /* 0x000fe200078e10ff */
[----:B------:R-:W0:Y:S01]  /*0f50*/  LDS R14, [R19] ;  /* 0x00000000130e7984 */ /* 0x000e220000000800 */
[----:B------:R-:W-:Y:S01]  /*0f60*/  FMUL R13, R13, UR8 ;  /* 0x000000080d0d7c20 */ /* 0x000fe20008400000 */
[----:B------:R-:W-:Y:S01]  /*0f70*/  FMUL R21, R12, UR8 ;  /* 0x000000080c157c20 */ /* 0x000fe20008400000 */
[----:B------:R-:W-:Y:S01]  /*0f80*/  FMUL R18, R0, R20 ;  /* 0x0000001400127220 */ /* 0x000fe20000400000 */
[----:B------:R-:W-:Y:S01]  /*0f90*/  FMUL R23, R4, R0 ;  /* 0x0000000004177220 */ /* 0x000fe20000400000 */
[----:B------:R-:W-:Y:S01]  /*0fa0*/  FMUL R12, R13, UR8 ;  /* 0x000000080d0c7c20 */ /* 0x000fe20008400000 */
[----:B------:R-:W-:Y:S01]  /*0fb0*/  FMUL R21, R0, R21 ;  /* 0x0000001500157220 */ /* 0x000fe20000400000 */
[----:B------:R1:W2:Y:S01]  /*0fc0*/  LDS R13, [R27] ;  /* 0x000000001b0d7984 */ /* 0x0002a20000000800 */
[----:B------:R-:W-:Y:S01]  /*0fd0*/  FMUL R16, R3, R16 ;  /* 0x0000001003107220 */ /* 0x000fe20000400000 */
[----:B------:R-:W-:Y:S01]  /*0fe0*/  FFMA R18, R18, R12, -R23 ;  /* 0x0000000c12127223 */ /* 0x000fe20000000817 */
[C---:B------:R-:W-:Y:S01]  /*0ff0*/  FMUL R23, R6.reuse, R20 ;  /* 0x0000001406177220 */ /* 0x040fe20000400000 */
[----:B------:R-:W-:Y:S01]  /*1000*/  FMUL R25, R6, R21 ;  /* 0x0000001506197220 */ /* 0x000fe20000400000 */
[----:B------:R-:W-:Y:S03]  /*1010*/  BSSY.RECONVERGENT B1, `(.L_x_59) ;  /* 0x0000018000017945 */ /* 0x000fe60003800200 */
[----:B------:R-:W-:-:S04]  /*1020*/  FFMA R12, R26, R23, -R25 ;  /* 0x000000171a0c7223 */ /* 0x000fc80000000819 */
[----:B------:R-:W-:-:S04]  /*1030*/  FFMA R21, R26, R21, R12 ;  /* 0x000000151a157223 */ /* 0x000fc8000000000c */
[----:B------:R-:W-:-:S04]  /*1040*/  FADD R18, R18, R21 ;  /* 0x0000001512127221 */ /* 0x000fc80000000000 */
[----:B------:R-:W-:Y:S01]  /*1050*/  FADD R17, R18, R17 ;  /* 0x0000001112117221 */ /* 0x000fe20000000000 */
[----:B0-----:R-:W-:-:S04]  /*1060*/  FADD R14, R7, -R14 ;  /* 0x8000000e070e7221 */ /* 0x001fc80000000000 */
[----:B------:R-:W-:-:S04]  /*1070*/  FMUL R24, R14, R14 ;  /* 0x0000000e0e187220 */ /* 0x000fc80000400000 */
[----:B------:R-:W-:-:S04]  /*1080*/  FMUL R24, R24, UR8 ;  /* 0x0000000818187c20 */ /* 0x000fc80008400000 */
[----:B------:R-:W-:-:S05]  /*1090*/  FADD R12, R24, 1 ;  /* 0x3f800000180c7421 */ /* 0x000fca0000000000 */
[----:B------:R-:W-:-:S04]  /*10a0*/  IADD3 R21, PT, PT, R12, 0x1800000, RZ ;  /* 0x018000000c157810 */ /* 0x000fc80007ffe0ff */
[----:B------:R-:W-:-:S04]  /*10b0*/  LOP3.LUT R21, R21, 0x7f800000, RZ, 0xc0, !PT ;  /* 0x7f80000015157812 */ /* 0x000fc800078ec0ff */
[----:B------:R-:W-:Y:S01]  /*10c0*/  ISETP.GT.U32.AND P0, PT, R21, 0x1ffffff, PT ;  /* 0x01ffffff1500780c */ /* 0x000fe20003f04070 */
[----:B------:R-:W-:Y:S01]  /*10d0*/  FMUL R21, R16, UR8 ;  /* 0x0000000810157c20 */ /* 0x000fe20008400000 */
[----:B------:R-:W-:-:S03]  /*10e0*/  FFMA R16, R26, R20, R29 ;  /* 0x000000141a107223 */ /* 0x000fc6000000001d */
[----:B------:R-:W-:-:S08]  /*10f0*/  FFMA R15, R0, R21, R15 ;  /* 0x00000015000f7223 */ /* 0x000fd0000000000f */
[----:B-12---:R-:W-:Y:S05]  /*1100*/  @P0 BRA `(.L_x_60) ;  /* 0x0000000000100947 */ /* 0x006fea0003800000 */
[----:B------:R-:W-:Y:S02]  /*1110*/  MOV R0, R12 ;  /* 0x0000000c00007202 */ /* 0x000fe40000000f00 */
[----:B------:R-:W-:-:S07]  /*1120*/  MOV R12, 0x1140 ;  /* 0x00001140000c7802 */ /* 0x000fce0000000f00 */
[----:B------:R-:W-:Y:S05]  /*1130*/  CALL.REL.NOINC `($__internal_3_$__cuda_sm20_rcp_rn_f32_slowpath) ;  /* 0x0000000800807944 */ /* 0x000fea0003c00000 */
[----:B------:R-:W-:Y:S05]  /*1140*/  BRA `(.L_x_61) ;  /* 0x0000000000107947 */ /* 0x000fea0003800000 */
.L_x_60:
[----:B------:R-:W0:Y:S02]  /*1150*/  MUFU.RCP R21, R12 ;  /* 0x0000000c00157308 */ /* 0x000e240000001000 */
[----:B0-----:R-:W-:-:S04]  /*1160*/  FFMA R0, R12, R21, -1 ;  /* 0xbf8000000c007423 */ /* 0x001fc80000000015 */
[----:B------:R-:W-:-:S04]  /*1170*/  FADD.FTZ R0, -R0, -RZ ;  /* 0x800000ff00007221 */ /* 0x000fc80000010100 */
[----:B------:R-:W-:-:S07]  /*1180*/  FFMA R20, R21, R0, R21 ;  /* 0x0000000015147223 */ /* 0x000fce0000000015 */
.L_x_61:
[----:B------:R-:W-:Y:S05]  /*1190*/  BSYNC.RECONVERGENT B1 ;  /* 0x0000000000017941 */ /* 0x000fea0003800200 */
.L_x_59:
        /* <DEDUP_REMOVED lines=17> */
[----:B------:R-:W-:Y:S01]  /*12b0*/  FMUL R14, R14, UR8 ;  /* 0x000000080e0e7c20 */ /* 0x000fe20008400000 */
[----:B------:R-:W-:Y:S02]  /*12c0*/  BSSY.RECONVERGENT B1, `(.L_x_62) ;  /* 0x0000017000017945 */ /* 0x000fe40003800200 */
[----:B------:R-:W-:Y:S01]  /*12d0*/  FFMA R21, R13, R22, -R28 ;  /* 0x000000160d157223 */ /* 0x000fe2000000081c */
[----:B------:R-:W-:-:S03]  /*12e0*/  FFMA R15, R0, R14, R15 ;  /* 0x0000000e000f7223 */ /* 0x000fc6000000000f */
[C---:B------:R-:W-:Y:S01]  /*12f0*/  FFMA R21, R13.reuse, R12, R21 ;  /* 0x0000000c0d157223 */ /* 0x040fe20000000015 */
[----:B------:R-:W-:-:S03]  /*1300*/  FFMA R13, R13, R20, R16 ;  /* 0x000000140d0d7223 */ /* 0x000fc60000000010 */
        /* <DEDUP_REMOVED lines=14> */
.L_x_63:
[----:B------:R-:W0:Y:S02]  /*13f0*/  MUFU.RCP R21, R12 ;  /* 0x0000000c00157308 */ /* 0x000e240000001000 */
[----:B0-----:R-:W-:-:S04]  /*1400*/  FFMA R0, R12, R21, -1 ;  /* 0xbf8000000c007423 */ /* 0x001fc80000000015 */
[----:B------:R-:W-:-:S04]  /*1410*/  FADD.FTZ R0, -R0, -RZ ;  /* 0x800000ff00007221 */ /* 0x000fc80000010100 */
[----:B------:R-:W-:-:S07]  /*1420*/  FFMA R20, R21, R0, R21 ;  /* 0x0000000015147223 */ /* 0x000fce0000000015 */
.L_x_64:
[----:B------:R-:W-:Y:S05]  /*1430*/  BSYNC.RECONVERGENT B1 ;  /* 0x0000000000017941 */ /* 0x000fea0003800200 */
.L_x_62:
[----:B------:R-:W-:Y:S01]  /*1440*/  LEA R14, R10, R19, 0x2 ;  /* 0x000000130a0e7211 */ /* 0x000fe200078e10ff */
[----:B------:R-:W-:Y:S01]  /*1450*/  FMUL R28, R28, 8 ;  /* 0x410000001c1c7820 */ /* 0x000fe20000400000 */
[----:B------:R-:W-:Y:S01]  /*1460*/  LEA R29, R10, R27, 0x2 ;  /* 0x0000001b0a1d7211 */ /* 0x000fe200078e10ff */
[----:B------:R-:W-:Y:S01]  /*1470*/  FMUL R12, R26, -2 ;  /* 0xc00000001a0c7820 */ /* 0x000fe20000400000 */
[-C--:B------:R-:W-:Y:S01]  /*1480*/  FMUL R0, R20, R20.reuse ;  /* 0x0000001414007220 */ /* 0x080fe20000400000 */
[----:B------:R-:W-:Y:S01]  /*1490*/  FMUL R28, R28, UR8 ;  /* 0x000000081c1c7c20 */ /* 0x000fe20008400000 */
[----:B------:R-:W0:Y:S01]  /*14a0*/  LDS R14, [R14] ;  /* 0x000000000e0e7984 */ /* 0x000e220000000800 */
[----:B------:R-:W-:Y:S01]  /*14b0*/  FMUL R19, R12, UR8 ;  /* 0x000000080c137c20 */ /* 0x000fe20008400000 */
[----:B------:R-:W-:Y:S01]  /*14c0*/  FMUL R18, R0, R20 ;  /* 0x0000001400127220 */ /* 0x000fe20000400000 */
[----:B------:R-:W-:Y:S01]  /*14d0*/  FMUL R21, R4, R0 ;  /* 0x0000000004157220 */ /* 0x000fe20000400000 */
[----:B------:R-:W1:Y:S01]  /*14e0*/  LDS R29, [R29] ;  /* 0x000000001d1d7984 */ /* 0x000e620000000800 */
[----:B------:R-:W-:Y:S01]  /*14f0*/  FMUL R28, R28, UR8 ;  /* 0x000000081c1c7c20 */ /* 0x000fe20008400000 */
[----:B------:R-:W-:Y:S01]  /*1500*/  FMUL R19, R0, R19 ;  /* 0x0000001300137220 */ /* 0x000fe20000400000 */
[----:B------:R-:W-:Y:S01]  /*1510*/  FMUL R26, R3, R26 ;  /* 0x0000001a031a7220 */ /* 0x000fe20000400000 */
[----:B------:R-:W-:Y:S01]  /*1520*/  BSSY.RECONVERGENT B1, `(.L_x_65) ;  /* 0x000001b000017945 */ /* 0x000fe20003800200 */
[----:B------:R-:W-:Y:S01]  /*1530*/  FFMA R18, R18, R28, -R21 ;  /* 0x0000001c12127223 */ /* 0x000fe20000000815 */
[C---:B------:R-:W-:Y:S01]  /*1540*/  FMUL R21, R6.reuse, R20 ;  /* 0x0000001406157220 */ /* 0x040fe20000400000 */
[----:B------:R-:W-:Y:S01]  /*1550*/  FMUL R23, R6, R19 ;  /* 0x0000001306177220 */ /* 0x000fe20000400000 */
[----:B------:R-:W-:-:S03]  /*1560*/  FMUL R26, R26, UR8 ;  /* 0x000000081a1a7c20 */ /* 0x000fc60008400000 */
        /* <DEDUP_REMOVED lines=13> */
[----:B-1----:R-:W-:Y:S05]  /*1640*/  @P0 BRA `(.L_x_66) ;  /* 0x0000000000100947 */ /* 0x002fea0003800000 */
[----:B------:R-:W-:Y:S02]  /*1650*/  MOV R0, R12 ;  /* 0x0000000c00007202 */ /* 0x000fe40000000f00 */
[----:B------:R-:W-:-:S07]  /*1660*/  MOV R12, 0x1680 ;  /* 0x00001680000c7802 */ /* 0x000fce0000000f00 */
[----:B------:R-:W-:Y:S05]  /*1670*/  CALL.REL.NOINC `($__internal_3_$__cuda_sm20_rcp_rn_f32_slowpath) ;  /* 0x0000000400307944 */ /* 0x000fea0003c00000 */
[----:B------:R-:W-:Y:S05]  /*1680*/  BRA `(.L_x_67) ;  /* 0x0000000000107947 */ /* 0x000fea0003800000 */
.L_x_66:
[----:B------:R-:W0:Y:S02]  /*1690*/  MUFU.RCP R13, R12 ;  /* 0x0000000c000d7308 */ /* 0x000e240000001000 */
[----:B0-----:R-:W-:-:S04]  /*16a0*/  FFMA R0, R12, R13, -1 ;  /* 0xbf8000000c007423 */ /* 0x001fc8000000000d */
[----:B------:R-:W-:-:S04]  /*16b0*/  FADD.FTZ R0, -R0, -RZ ;  /* 0x800000ff00007221 */ /* 0x000fc80000010100 */
[----:B------:R-:W-:-:S07]  /*16c0*/  FFMA R20, R13, R0, R13 ;  /* 0x000000000d147223 */ /* 0x000fce000000000d */
.L_x_67:
[----:B------:R-:W-:Y:S05]  /*16d0*/  BSYNC.RECONVERGENT B1 ;  /* 0x0000000000017941 */ /* 0x000fea0003800200 */
.L_x_65:
[----:B------:R-:W-:Y:S01]  /*16e0*/  FMUL R12, R16, -2 ;  /* 0xc0000000100c7820 */ /* 0x000fe20000400000 */
[-C--:B------:R-:W-:Y:S01]  /*16f0*/  FMUL R0, R20, R20.reuse ;  /* 0x0000001414007220 */ /* 0x080fe20000400000 */
[----:B------:R-:W-:Y:S01]  /*1700*/  FMUL R14, R14, 8 ;  /* 0x410000000e0e7820 */ /* 0x000fe20000400000 */
[----:B------:R-:W-:Y:S01]  /*1710*/  LEA R5, R10, R5, 0x2 ;  /* 0x000000050a057211 */ /* 0x000fe200078e10ff */
[----:B------:R-:W-:Y:S01]  /*1720*/  FMUL R13, R12, UR8 ;  /* 0x000000080c0d7c20 */ /* 0x000fe20008400000 */
[-C--:B------:R-:W-:Y:S01]  /*1730*/  FMUL R18, R6, R20.reuse ;  /* 0x0000001406127220 */ /* 0x080fe20000400000 */
[----:B------:R-:W-:Y:S01]  /*1740*/  FMUL R14, R14, UR8 ;  /* 0x000000080e0e7c20 */ /* 0x000fe20008400000 */
[----:B------:R-:W-:Y:S01]  /*1750*/  ISETP.GE.AND P0, PT, R5, UR9, PT ;  /* 0x0000000905007c0c */ /* 0x000fe2000bf06270 */
[C---:B------:R-:W-:Y:S01]  /*1760*/  FMUL R13, R0.reuse, R13 ;  /* 0x0000000d000d7220 */ /* 0x040fe20000400000 */
[----:B------:R-:W-:Y:S01]  /*1770*/  FMUL R12, R0, R20 ;  /* 0x00000014000c7220 */ /* 0x000fe20000400000 */
[----:B------:R-:W-:Y:S01]  /*1780*/  FMUL R19, R4, R0 ;  /* 0x0000000004137220 */ /* 0x000fe20000400000 */
[----:B------:R-:W-:Y:S01]  /*1790*/  FMUL R14, R14, UR8 ;  /* 0x000000080e0e7c20 */ /* 0x000fe20008400000 */
[----:B------:R-:W-:Y:S01]  /*17a0*/  FMUL R22, R6, R13 ;  /* 0x0000000d06167220 */ /* 0x000fe20000400000 */
[----:B------:R-:W-:-:S02]  /*17b0*/  FMUL R16, R3, R16 ;  /* 0x0000001003107220 */ /* 0x000fc40000400000 */
[----:B------:R-:W-:Y:S01]  /*17c0*/  FFMA R12, R12, R14, -R19 ;  /* 0x0000000e0c0c7223 */ /* 0x000fe20000000813 */
[----:B------:R-:W-:Y:S01]  /*17d0*/  FFMA R18, R29, R18, -R22 ;  /* 0x000000121d127223 */ /* 0x000fe20000000816 */
[----:B------:R-:W-:-:S03]  /*17e0*/  FMUL R16, R16, UR8 ;  /* 0x0000000810107c20 */ /* 0x000fc60008400000 */
[C---:B------:R-:W-:Y:S01]  /*17f0*/  FFMA R13, R29.reuse, R13, R18 ;  /* 0x0000000d1d0d7223 */ /* 0x040fe20000000012 */
[----:B------:R-:W-:Y:S01]  /*1800*/  FFMA R29, R29, R20, R24 ;  /* 0x000000141d1d7223 */ /* 0x000fe20000000018 */
[----:B------:R-:W-:Y:S02]  /*1810*/  FFMA R15, R0, R16, R15 ;  /* 0x00000010000f7223 */ /* 0x000fe4000000000f */
[----:B------:R-:W-:-:S04]  /*1820*/  FADD R12, R12, R13 ;  /* 0x0000000d0c0c7221 */ /* 0x000fc80000000000 */
[----:B------:R-:W-:Y:S01]  /*1830*/  FADD R17, R17, R12 ;  /* 0x0000000c11117221 */ /* 0x000fe20000000000 */
[----:B------:R-:W-:Y:S06]  /*1840*/  @!P0 BRA `(.L_x_68) ;  /* 0xfffffff400548947 */ /* 0x000fec000383ffff */
.L_x_49:
[----:B0--34-:R-:W-:Y:S05]  /*1850*/  BSYNC.RECONVERGENT B0 ;  /* 0x0000000000007941 */ /* 0x019fea0003800200 */
.L_x_48:
[----:B------:R-:W0:Y:S01]  /*1860*/  LDC R3, c[0x0][0x3ac] ;  /* 0x0000eb00ff037b82 */ /* 0x000e220000000800 */
[----:B------:R-:W-:Y:S02]  /*1870*/  ISETP.GE.U32.AND P0, PT, R10, 0x2, PT ;  /* 0x000000020a00780c */ /* 0x000fe40003f06070 */
[----:B0-----:R-:W-:-:S04]  /*1880*/  LEA R8, R3, R8, 0x2 ;  /* 0x0000000803087211 */ /* 0x001fc800078e10ff */
[----:B------:R-:W-:-:S05]  /*1890*/  LEA R0, R11, R8, 0x2 ;  /* 0x000000080b007211 */ /* 0x000fca00078e10ff */
[----:B------:R0:W-:Y:S04]  /*18a0*/  STS [R0], R29 ;  /* 0x0000001d00007388 */ /* 0x0001e80000000800 */
[----:B------:R0:W-:Y:S04]  /*18b0*/  STS [R0+0x400], R15 ;  /* 0x0004000f00007388 */ /* 0x0001e80000000800 */
[----:B------:R0:W-:Y:S01]  /*18c0*/  STS [R0+0x800], R17 ;  /* 0x0008001100007388 */ /* 0x0001e20000000800 */
[----:B------:R-:W-:Y:S06]  /*18d0*/  BAR.SYNC.DEFER_BLOCKING 0x0 ;  /* 0x0000000000007b1d */ /* 0x000fec0000010000 */
[----:B------:R-:W-:Y:S05]  /*18e0*/  @!P0 BRA `(.L_x_69) ;  /* 0x0000000000588947 */ /* 0x000fea0003800000 */
.L_x_72:
[----:B------:R-:W-:Y:S01]  /*18f0*/  SHF.R.U32.HI R6, RZ, 0x1, R10 ;  /* 0x00000001ff067819 */ /* 0x000fe2000001160a */
[----:B------:R-:W-:Y:S03]  /*1900*/  BSSY.RECONVERGENT B0, `(.L_x_70) ;  /* 0x0000010000007945 */ /* 0x000fe60003800200 */
[----:B------:R-:W-:-:S13]  /*1910*/  ISETP.GE.U32.AND P0, PT, R11, R6, PT ;  /* 0x000000060b00720c */ /* 0x000fda0003f06070 */
[----:B---3--:R-:W-:Y:S05]  /*1920*/  @P0 BRA `(.L_x_71) ;  /* 0x0000000000340947 */ /* 0x008fea0003800000 */
[----:B------:R-:W-:Y:S01]  /*1930*/  LEA R2, R6, R0, 0x2 ;  /* 0x0000000006027211 */ /* 0x000fe200078e10ff */
[----:B-1----:R-:W-:Y:S04]  /*1940*/  LDS R4, [R0] ;  /* 0x0000000000047984 */ /* 0x002fe80000000800 */
[----:B------:R-:W1:Y:S04]  /*1950*/  LDS R3, [R2] ;  /* 0x0000000002037984 */ /* 0x000e680000000800 */
[----:B------:R-:W-:Y:S04]  /*1960*/  LDS R5, [R0+0x400] ;  /* 0x0004000000057984 */ /* 0x000fe80000000800 */
[----:B------:R-:W-:Y:S01]  /*1970*/  LDS R7, [R0+0x800] ;  /* 0x0008000000077984 */ /* 0x000fe20000000800 */
[----:B-1----:R-:W-:-:S05]  /*1980*/  FADD R3, R3, R4 ;  /* 0x0000000403037221 */ /* 0x002fca0000000000 */
[----:B------:R-:W-:Y:S04]  /*1990*/  STS [R0], R3 ;  /* 0x0000000300007388 */ /* 0x000fe80000000800 */
[----:B------:R-:W1:Y:S02]  /*19a0*/  LDS R4, [R2+0x400] ;  /* 0x0004000002047984 */ /* 0x000e640000000800 */
[----:B-1----:R-:W-:-:S05]  /*19b0*/  FADD R5, R4, R5 ;  /* 0x0000000504057221 */ /* 0x002fca0000000000 */
[----:B------:R-:W-:Y:S04]  /*19c0*/  STS [R0+0x400], R5 ;  /* 0x0004000500007388 */ /* 0x000fe80000000800 */
[----:B------:R-:W1:Y:S02]  /*19d0*/  LDS R4, [R2+0x800] ;  /* 0x0008000002047984 */ /* 0x000e640000000800 */
[----:B-1----:R-:W-:-:S05]  /*19e0*/  FADD R7, R4, R7 ;  /* 0x0000000704077221 */ /* 0x002fca0000000000 */
[----:B------:R3:W-:Y:S02]  /*19f0*/  STS [R0+0x800], R7 ;  /* 0x0008000700007388 */ /* 0x0007e40000000800 */
.L_x_71:
[----:B------:R-:W-:Y:S05]  /*1a00*/  BSYNC.RECONVERGENT B0 ;  /* 0x0000000000007941 */ /* 0x000fea0003800200 */
.L_x_70:
[----:B------:R-:W-:Y:S01]  /*1a10*/  BAR.SYNC.DEFER_BLOCKING 0x0 ;  /* 0x0000000000007b1d */ /* 0x000fe20000010000 */
[----:B------:R-:W-:Y:S02]  /*1a20*/  ISETP.GT.U32.AND P0, PT, R10, 0x3, PT ;  /* 0x000000030a00780c */ /* 0x000fe40003f04070 */
[----:B------:R-:W-:-:S11]  /*1a30*/  MOV R10, R6 ;  /* 0x00000006000a7202 */ /* 0x000fd60000000f00 */
[----:B------:R-:W-:Y:S05]  /*1a40*/  @P0 BRA `(.L_x_72) ;  /* 0xfffffffc00a80947 */ /* 0x000fea000383ffff */
.L_x_69:
[----:B------:R-:W-:-:S13]  /*1a50*/  ISETP.NE.AND P0, PT, R11, RZ, PT ;  /* 0x000000ff0b00720c */ /* 0x000fda0003f05270 */
[----:B------:R-:W-:Y:S05]  /*1a60*/  @P0 EXIT ;  /* 0x000000000000094d */ /* 0x000fea0003800000 */
[----:B0--3--:R-:W-:Y:S01]  /*1a70*/  LDS R0, [R8] ;  /* 0x0000000008007984 */ /* 0x009fe20000000800 */
[----:B------:R-:W0:Y:S01]  /*1a80*/  LDC.64 R2, c[0x0][0x390] ;  /* 0x0000e400ff027b82 */ /* 0x000e220000000a00 */
[----:B------:R-:W3:Y:S02]  /*1a90*/  LDCU UR4, c[0x0][0x3a4] ;  /* 0x00007480ff0477ac */ /* 0x000ee40008000800 */
[----:B------:R-:W4:Y:S04]  /*1aa0*/  LDS R7, [R8+0x400] ;  /* 0x0004000008077984 */ /* 0x000f280000000800 */
[----:B------:R-:W5:Y:S01]  /*1ab0*/  LDS R11, [R8+0x800] ;  /* 0x00080000080b7984 */ /* 0x000f620000000800 */
[----:B-1----:R-:W1:Y:S01]  /*1ac0*/  LDC.64 R4, c[0x0][0x398] ;  /* 0x0000e600ff047b82 */ /* 0x002e620000000a00 */
[----:B0-----:R-:W-:-:S04]  /*1ad0*/  IMAD.WIDE.U32 R2, R9, 0x4, R2 ;  /* 0x0000000409027825 */ /* 0x001fc800078e0002 */
[----:B-1----:R-:W-:-:S04]  /*1ae0*/  IMAD.WIDE.U32 R4, R9, 0x4, R4 ;  /* 0x0000000409047825 */ /* 0x002fc800078e0004 */
[----:B----4-:R-:W-:-:S04]  /*1af0*/  FADD R0, R0, R7 ;  /* 0x0000000700007221 */ /* 0x010fc80000000000 */
[----:B---3--:R-:W-:-:S05]  /*1b00*/  FMUL R7, R0, UR4 ;  /* 0x0000000400077c20 */ /* 0x008fca0008400000 */
[----:B------:R-:W-:Y:S04]  /*1b10*/  STG.E desc[UR6][R2.64], R7 ;  /* 0x0000000702007986 */ /* 0x000fe8000c101906 */
[----:B-----5:R-:W-:Y:S01]  /*1b20*/  STG.E desc[UR6][R4.64], R11 ;  /* 0x0000000b04007986 */ /* 0x020fe2000c101906 */
[----:B------:R-:W-:Y:S05]  /*1b30*/  EXIT ;  /* 0x000000000000794d */ /* 0x000fea0003800000 */
        .weak           $__internal_3_$__cuda_sm20_rcp_rn_f32_slowpath
        .type           $__internal_3_$__cuda_sm20_rcp_rn_f32_slowpath,@function
        .size           $__internal_3_$__cuda_sm20_rcp_rn_f32_slowpath,(.L_x_125 - $__internal_3_$__cuda_sm20_rcp_rn_f32_slowpath)
$__internal_3_$__cuda_sm20_rcp_rn_f32_slowpath:
[----:B------:R-:W-:Y:S01]  /*1b40*/  SHF.L.U32 R18, R0, 0x1, RZ ;  /* 0x0000000100127819 */ /* 0x000fe200000006ff */
[----:B------:R-:W-:Y:S03]  /*1b50*/  BSSY.RECONVERGENT B3, `(.L_x_73) ;  /* 0x0000030000037945 */ /* 0x000fe60003800200 */
[----:B------:R-:W-:-:S04]  /*1b60*/  SHF.R.U32.HI R18, RZ, 0x18, R18 ;  /* 0x00000018ff127819 */ /* 0x000fc80000011612 */
[----:B------:R-:W-:-:S13]  /*1b70*/  ISETP.NE.U32.AND P0, PT, R18, RZ, PT ;  /* 0x000000ff1200720c */ /* 0x000fda0003f05070 */
[----:B------:R-:W-:Y:S05]  /*1b80*/  @P0 BRA `(.L_x_74) ;  /* 0x0000000000280947 */ /* 0x000fea0003800000 */
[----:B------:R-:W-:-:S04]  /*1b90*/  SHF.L.U32 R18, R0, 0x1, RZ ;  /* 0x0000000100127819 */ /* 0x000fc800000006ff */
[----:B------:R-:W-:-:S13]  /*1ba0*/  ISETP.NE.AND P0, PT, R18, RZ, PT ;  /* 0x000000ff1200720c */ /* 0x000fda0003f05270 */
[----:B------:R-:W-:Y:S01]  /*1bb0*/  @P0 FFMA R21, R0, 1.84467440737095516160e+19, RZ ;  /* 0x5f80000000150823 */ /* 0x000fe200000000ff */
[----:B------:R-:W-:Y:S08]  /*1bc0*/  @!P0 MUFU.RCP R20, R0 ;  /* 0x0000000000148308 */ /* 0x000ff00000001000 */
[----:B------:R-:W0:Y:S02]  /*1bd0*/  @P0 MUFU.RCP R18, R21 ;  /* 0x0000001500120308 */ /* 0x000e240000001000 */
[----:B0-----:R-:W-:-:S04]  /*1be0*/  @P0 FFMA R23, R21, R18, -1 ;  /* 0xbf80000015170423 */ /* 0x001fc80000000012 */
[----:B------:R-:W-:-:S04]  /*1bf0*/  @P0 FADD.FTZ R23, -R23, -RZ ;  /* 0x800000ff17170221 */ /* 0x000fc80000010100 */
[----:B------:R-:W-:-:S04]  /*1c00*/  @P0 FFMA R23, R18, R23, R18 ;  /* 0x0000001712170223 */ /* 0x000fc80000000012 */
[----:B------:R-:W-:Y:S01]  /*1c10*/  @P0 FFMA R20, R23, 1.84467440737095516160e+19, RZ ;  /* 0x5f80000017140823 */ /* 0x000fe200000000ff */
[----:B------:R-:W-:Y:S06]  /*1c20*/  BRA `(.L_x_75) ;  /* 0x0000000000887947 */ /* 0x000fec0003800000 */
.L_x_74:
[----:B------:R-:W-:-:S04]  /*1c30*/  IADD3 R20, PT, PT, R18, -0xfd, RZ ;  /* 0xffffff0312147810 */ /* 0x000fc80007ffe0ff */
[----:B------:R-:W-:-:S13]  /*1c40*/  ISETP.GT.U32.AND P0, PT, R20, 0x1, PT ;  /* 0x000000011400780c */ /* 0x000fda0003f04070 */
[----:B------:R-:W-:Y:S05]  /*1c50*/  @P0 BRA `(.L_x_76) ;  /* 0x0000000000780947 */ /* 0x000fea0003800000 */
[----:B------:R-:W-:Y:S01]  /*1c60*/  LOP3.LUT R22, R0, 0x7fffff, RZ, 0xc0, !PT ;  /* 0x007fffff00167812 */ /* 0x000fe200078ec0ff */
[----:B------:R-:W-:Y:S01]  /*1c70*/  HFMA2 R25, -RZ, RZ, 0, 1.78813934326171875e-07 ;  /* 0x00000003ff197431 */ /* 0x000fe200000001ff */
[----:B------:R-:W-:Y:S02]  /*1c80*/  IADD3 R18, PT, PT, R18, -0xfc, RZ ;  /* 0xffffff0412127810 */ /* 0x000fe40007ffe0ff */
[----:B------:R-:W-:-:S04]  /*1c90*/  LOP3.LUT R22, R22, 0x3f800000, RZ, 0xfc, !PT ;  /* 0x3f80000016167812 */ /* 0x000fc800078efcff */
[----:B------:R-:W0:Y:S01]  /*1ca0*/  MUFU.RCP R21, R22 ;  /* 0x0000001600157308 */ /* 0x000e220000001000 */
[----:B------:R-:W-:Y:S01]  /*1cb0*/  SHF.L.U32 R25, R25, R20, RZ ;  /* 0x0000001419197219 */ /* 0x000fe200000006ff */
        /* <DEDUP_REMOVED lines=11> */
[--C-:B------:R-:W-:Y:S02]  /*1d70*/  LOP3.LUT P1, RZ, R22, R20, R21.reuse, 0xf8, !PT ;  /* 0x0000001416ff7212 */ /* 0x100fe4000782f815 */
[C---:B------:R-:W-:Y:S02]  /*1d80*/  LOP3.LUT P0, RZ, R25.reuse, 0x1, RZ, 0xc0, !PT ;  /* 0x0000000119ff7812 */ /* 0x040fe4000780c0ff */
[----:B------:R-:W-:Y:S02]  /*1d90*/  LOP3.LUT P2, RZ, R25, 0x2, RZ, 0xc0, !PT ;  /* 0x0000000219ff7812 */ /* 0x000fe4000784c0ff */
[----:B------:R-:W-:Y:S02]  /*1da0*/  SHF.R.U32.HI R21, RZ, R18, R21 ;  /* 0x00000012ff157219 */ /* 0x000fe40000011615 */
[----:B------:R-:W-:-:S02]  /*1db0*/  PLOP3.LUT P0, PT, P0, P1, P2, 0xe0, 0x0 ;  /* 0x000000000000781c */ /* 0x000fc40000703c20 */
[----:B------:R-:W-:Y:S02]  /*1dc0*/  LOP3.LUT P1, RZ, R0, 0x7fffff, RZ, 0xc0, !PT ;  /* 0x007fffff00ff7812 */ /* 0x000fe4000782c0ff */
[----:B------:R-:W-:-:S04]  /*1dd0*/  SEL R20, RZ, 0x1, !P0 ;  /* 0x00000001ff147807 */ /* 0x000fc80004000000 */
[----:B------:R-:W-:-:S04]  /*1de0*/  IADD3 R20, PT, PT, -R20, RZ, RZ ;  /* 0x000000ff14147210 */ /* 0x000fc80007ffe1ff */
[----:B------:R-:W-:-:S13]  /*1df0*/  ISETP.GE.AND P0, PT, R20, RZ, PT ;  /* 0x000000ff1400720c */ /* 0x000fda0003f06270 */
[----:B------:R-:W-:-:S04]  /*1e00*/  @!P0 IADD3 R21, PT, PT, R21, 0x1, RZ ;  /* 0x0000000115158810 */ /* 0x000fc80007ffe0ff */
[----:B------:R-:W-:-:S04]  /*1e10*/  @!P1 SHF.L.U32 R21, R21, 0x1, RZ ;  /* 0x0000000115159819 */ /* 0x000fc800000006ff */
[----:B------:R-:W-:Y:S01]  /*1e20*/  LOP3.LUT R20, R21, 0x80000000, R0, 0xf8, !PT ;  /* 0x8000000015147812 */ /* 0x000fe200078ef800 */
[----:B------:R-:W-:Y:S06]  /*1e30*/  BRA `(.L_x_75) ;  /* 0x0000000000047947 */ /* 0x000fec0003800000 */
.L_x_76:
[----:B------:R0:W1:Y:S02]  /*1e40*/  MUFU.RCP R20, R0 ;  /* 0x0000000000147308 */ /* 0x0000640000001000 */
.L_x_75:
[----:B------:R-:W-:Y:S05]  /*1e50*/  BSYNC.RECONVERGENT B3 ;  /* 0x0000000000037941 */ /* 0x000fea0003800200 */
.L_x_73:
[----:B------:R-:W-:Y:S01]  /*1e60*/  HFMA2 R23, -RZ, RZ, 0, 0 ;  /* 0x00000000ff177431 */ /* 0x000fe200000001ff */
[----:B------:R-:W-:-:S04]  /*1e70*/  MOV R22, R12 ;  /* 0x0000000c00167202 */ /* 0x000fc80000000f00 */
[----:B01----:R-:W-:Y:S05]  /*1e80*/  RET.REL.NODEC R22 `(_Z39svpf_stein_operator_parallel_ksd_kernelPKfS0_PfS1_ffii) ;  /* 0xffffffe0165c7950 */ /* 0x003fea0003c3ffff */
.L_x_77:
        /* <DEDUP_REMOVED lines=15> */
.L_x_125:


//--------------------- .text._Z35svpf_stein_operator_parallel_kernelPKfS0_Pfffii --------------------------
	.section	.text._Z35svpf_stein_operator_parallel_kernelPKfS0_Pfffii,"ax",@progbits
	.align	128
        .global         _Z35svpf_stein_operator_parallel_kernelPKfS0_Pfffii
        .type           _Z35svpf_stein_operator_parallel_kernelPKfS0_Pfffii,@function
        .size           _Z35svpf_stein_operator_parallel_kernelPKfS0_Pfffii,(.L_x_126 - _Z35svpf_stein_operator_parallel_kernelPKfS0_Pfffii)
        .other          _Z35svpf_stein_operator_parallel_kernelPKfS0_Pfffii,@"STO_CUDA_ENTRY STV_DEFAULT"
_Z35svpf_stein_operator_parallel_kernelPKfS0_Pfffii:
.text._Z35svpf_stein_operator_parallel_kernelPKfS0_Pfffii:
[----:B------:R-:W-:Y:S01]  /*0000*/  LDC R1, c[0x0][0x37c] ;  /* 0x0000df00ff017b82 */ /* 0x000fe20000000800 */
[----:B------:R-:W0:Y:S01]  /*0010*/  S2R R10, SR_TID.X ;  /* 0x00000000000a7919 */ /* 0x000e220000002100 */
[----:B------:R-:W1:Y:S06]  /*0020*/  LDCU UR4, c[0x0][0x3a4] ;  /* 0x00007480ff0477ac */ /* 0x000e6c0008000800 */
[----:B------:R-:W2:Y:S01]  /*0030*/  S2UR UR5, SR_CgaCtaId ;  /* 0x00000000000579c3 */ /* 0x000ea20000008800 */
[----:B------:R-:W-:Y:S01]  /*0040*/  BSSY.RECONVERGENT B0, `(.L_x_78) ;  /* 0x0000068000007945 */ /* 0x000fe20003800200 */
[----:B------:R-:W3:Y:S01]  /*0050*/  S2R R8, SR_CTAID.X ;  /* 0x0000000000087919 */ /* 0x000ee20000002500 */
[----:B------:R-:W4:Y:S01]  /*0060*/  LDCU UR8, c[0x0][0x360] ;  /* 0x00006c00ff0877ac */ /* 0x000f220008000800 */
[----:B------:R-:W0:Y:S01]  /*0070*/  LDCU.64 UR6, c[0x0][0x358] ;  /* 0x00006b00ff0677ac */ /* 0x000e220008000a00 */
[----:B------:R-:W0:Y:S01]  /*0080*/  LDCU.128 UR12, c[0x0][0x380] ;  /* 0x00007000ff0c77ac */ /* 0x000e220008000c00 */
[----:B-1----:R-:W-:Y:S01]  /*0090*/  MOV R11, UR4 ;  /* 0x00000004000b7c02 */ /* 0x002fe20008000f00 */
[----:B------:R-:W-:Y:S01]  /*00a0*/  UMOV UR4, 0x400 ;  /* 0x0000040000047882 */ /* 0x000fe20000000000 */
[----:B----4-:R-:W-:Y:S01]  /*00b0*/  IMAD.U32 R9, RZ, RZ, UR8 ;  /* 0x00000008ff097e24 */ /* 0x010fe2000f8e00ff */
[----:B--2---:R-:W-:Y:S01]  /*00c0*/  ULEA UR4, UR5, UR4, 0x18 ;  /* 0x0000000405047291 */ /* 0x004fe2000f8ec0ff */
[----:B0-----:R-:W-:-:S05]  /*00d0*/  ISETP.GE.AND P0, PT, R10, R11, PT ;  /* 0x0000000b0a00720c */ /* 0x001fca0003f06270 */
[----:B------:R-:W-:-:S08]  /*00e0*/  LEA R7, R11, UR4, 0x2 ;  /* 0x000000040b077c11 */ /* 0x000fd0000f8e10ff */
[----:B---3--:R-:W-:Y:S05]  /*00f0*/  @P0 BRA `(.L_x_79) ;  /* 0x0000000400700947 */ /* 0x008fea0003800000 */
[----:B------:R-:W0:Y:S01]  /*0100*/  I2F.U32.RP R4, R9 ;  /* 0x0000000900047306 */ /* 0x000e220000209000 */
[C---:B------:R-:W-:Y:S01]  /*0110*/  IADD3 R0, PT, PT, R9.reuse, R10, RZ ;  /* 0x0000000a09007210 */ /* 0x040fe20007ffe0ff */
[----:B------:R-:W-:Y:S01]  /*0120*/  IMAD.MOV R13, RZ, RZ, -R9 ;  /* 0x000000ffff0d7224 */ /* 0x000fe200078e0a09 */
[----:B------:R-:W-:Y:S01]  /*0130*/  ISETP.NE.U32.AND P3, PT, R9, RZ, PT ;  /* 0x000000ff0900720c */ /* 0x000fe20003f65070 */
[----:B------:R-:W-:Y:S01]  /*0140*/  BSSY.RECONVERGENT B1, `(.L_x_80) ;  /* 0x0000030000017945 */ /* 0x000fe20003800200 */
[CC--:B------:R-:W-:Y:S02]  /*0150*/  ISETP.GE.U32.AND P1, PT, R0.reuse, R11.reuse, PT ;  /* 0x0000000b0000720c */ /* 0x0c0fe40003f26070 */
[----:B------:R-:W-:Y:S02]  /*0160*/  VIMNMX.U32 R5, PT, PT, R0, R11, !PT ;  /* 0x0000000b00057248 */ /* 0x000fe40007fe0000 */
[----:B------:R-:W-:-:S04]  /*0170*/  SEL R6, RZ, 0x1, P1 ;  /* 0x00000001ff067807 */ /* 0x000fc80000800000 */
[----:B------:R-:W-:Y:S01]  /*0180*/  IADD3 R0, PT, PT, R5, -R0, -R6 ;  /* 0x8000000005007210 */ /* 0x000fe20007ffe806 */
[----:B0-----:R-:W0:Y:S02]  /*0190*/  MUFU.RCP R4, R4 ;  /* 0x0000000400047308 */ /* 0x001e240000001000 */
[----:B0-----:R-:W-:Y:S02]  /*01a0*/  IADD3 R2, PT, PT, R4, 0xffffffe, RZ ;  /* 0x0ffffffe04027810 */ /* 0x001fe40007ffe0ff */
[----:B------:R-:W0:Y:S04]  /*01b0*/  LDC.64 R4, c[0x0][0x380] ;  /* 0x0000e000ff047b82 */ /* 0x000e280000000a00 */
[----:B------:R1:W2:Y:S02]  /*01c0*/  F2I.FTZ.U32.TRUNC.NTZ R3, R2 ;  /* 0x0000000200037305 */ /* 0x0002a4000021f000 */
[----:B-1----:R-:W-:-:S02]  /*01d0*/  IMAD.MOV.U32 R2, RZ, RZ, RZ ;  /* 0x000000ffff027224 */ /* 0x002fc400078e00ff */
[----:B--2---:R-:W-:-:S04]  /*01e0*/  IMAD R13, R13, R3, RZ ;  /* 0x000000030d0d7224 */ /* 0x004fc800078e02ff */
[----:B------:R-:W-:-:S06]  /*01f0*/  IMAD.HI.U32 R3, R3, R13, R2 ;  /* 0x0000000d03037227 */ /* 0x000fcc00078e0002 */
[----:B------:R-:W-:-:S05]  /*0200*/  IMAD.HI.U32 R13, R3, R0, RZ ;  /* 0x00000000030d7227 */ /* 0x000fca00078e00ff */
[----:B------:R-:W-:-:S05]  /*0210*/  IADD3 R2, PT, PT, -R13, RZ, RZ ;  /* 0x000000ff0d027210 */ /* 0x000fca0007ffe1ff */
[----:B------:R-:W-:Y:S02]  /*0220*/  IMAD R0, R9, R2, R0 ;  /* 0x0000000209007224 */ /* 0x000fe400078e0200 */
[----:B------:R-:W1:Y:S03]  /*0230*/  LDC.64 R2, c[0x0][0x388] ;  /* 0x0000e200ff027b82 */ /* 0x000e660000000a00 */
[----:B------:R-:W-:-:S13]  /*0240*/  ISETP.GE.U32.AND P1, PT, R0, R9, PT ;  /* 0x000000090000720c */ /* 0x000fda0003f26070 */
[----:B------:R-:W-:Y:S01]  /*0250*/  @P1 IMAD.IADD R0, R0, 0x1, -R9 ;  /* 0x0000000100001824 */ /* 0x000fe200078e0a09 */
[----:B------:R-:W-:-:S04]  /*0260*/  @P1 IADD3 R13, PT, PT, R13, 0x1, RZ ;  /* 0x000000010d0d1810 */ /* 0x000fc80007ffe0ff */
[----:B------:R-:W-:-:S13]  /*0270*/  ISETP.GE.U32.AND P2, PT, R0, R9, PT ;  /* 0x000000090000720c */ /* 0x000fda0003f46070 */
[----:B------:R-:W-:Y:S01]  /*0280*/  @P2 VIADD R13, R13, 0x1 ;  /* 0x000000010d0d2836 */ /* 0x000fe20000000000 */
[----:B------:R-:W-:-:S04]  /*0290*/  @!P3 LOP3.LUT R13, RZ, R9, RZ, 0x33, !PT ;  /* 0x00000009ff0db212 */ /* 0x000fc800078e33ff */
[----:B------:R-:W-:-:S04]  /*02a0*/  IADD3 R6, PT, PT, R6, R13, RZ ;  /* 0x0000000d06067210 */ /* 0x000fc80007ffe0ff */
[C---:B------:R-:W-:Y:S02]  /*02b0*/  LOP3.LUT R0, R6.reuse, 0x3, RZ, 0xc0, !PT ;  /* 0x0000000306007812 */ /* 0x040fe400078ec0ff */
[----:B------:R-:W-:Y:S02]  /*02c0*/  ISETP.GE.U32.AND P1, PT, R6, 0x3, PT ;  /* 0x000000030600780c */ /* 0x000fe40003f26070 */
[----:B------:R-:W-:Y:S01]  /*02d0*/  ISETP.NE.AND P2, PT, R0, 0x3, PT ;  /* 0x000000030000780c */ /* 0x000fe20003f45270 */
[----:B------:R-:W-:-:S12]  /*02e0*/  IMAD.MOV.U32 R0, RZ, RZ, R10 ;  /* 0x000000ffff007224 */ /* 0x000fd800078e000a */
[----:B01----:R-:W-:Y:S05]  /*02f0*/  @!P2 BRA `(.L_x_81) ;  /* 0x000000000050a947 */ /* 0x003fea0003800000 */
[----:B------:R-:W-:Y:S01]  /*0300*/  IADD3 R0, PT, PT, R6, 0x1, RZ ;  /* 0x0000000106007810 */ /* 0x000fe20007ffe0ff */
[C---:B------:R-:W-:Y:S01]  /*0310*/  IMAD.WIDE.U32 R12, R10.reuse, 0x4, RZ ;  /* 0x000000040a0c7825 */ /* 0x040fe200078e00ff */
[----:B------:R-:W-:Y:S02]  /*0320*/  LEA R18, R10, UR4, 0x2 ;  /* 0x000000040a127c11 */ /* 0x000fe4000f8e10ff */
[----:B------:R-:W-:-:S05]  /*0330*/  LOP3.LUT R6, R0, 0x3, RZ, 0xc0, !PT ;  /* 0x0000000300067812 */ /* 0x000fca00078ec0ff */
[----:B------:R-:W-:Y:S02]  /*0340*/  IMAD R0, R9, R6, R10 ;  /* 0x0000000609007224 */ /* 0x000fe400078e020a */
[----:B------:R-:W-:-:S07]  /*0350*/  IMAD.MOV R6, RZ, RZ, -R6 ;  /* 0x000000ffff067224 */ /* 0x000fce00078e0a06 */
.L_x_82:
[C---:B------:R-:W-:Y:S02]  /*0360*/  IADD3 R14, P2, PT, R12.reuse, UR12, RZ ;  /* 0x0000000c0c0e7c10 */ /* 0x040fe4000ff5e0ff */
[----:B-1----:R-:W-:Y:S02]  /*0370*/  IADD3 R16, P3, PT, R12, UR14, RZ ;  /* 0x0000000e0c107c10 */ /* 0x002fe4000ff7e0ff */
[C---:B------:R-:W-:Y:S02]  /*0380*/  IADD3.X R15, PT, PT, R13.reuse, UR13, RZ, P2, !PT ;  /* 0x0000000d0d0f7c10 */ /* 0x040fe400097fe4ff */
[----:B------:R-:W-:-:S04]  /*0390*/  IADD3.X R17, PT, PT, R13, UR15, RZ, P3, !PT ;  /* 0x0000000f0d117c10 */ /* 0x000fc80009ffe4ff */
[----:B------:R-:W2:Y:S04]  /*03a0*/  LDG.E.CONSTANT R15, desc[UR6][R14.64] ;  /* 0x000000060e0f7981 */ /* 0x000ea8000c1e9900 */
[----:B------:R-:W3:Y:S01]  /*03b0*/  LDG.E.CONSTANT R16, desc[UR6][R16.64] ;  /* 0x0000000610107981 */ /* 0x000ee2000c1e9900 */
[----:B------:R-:W-:Y:S01]  /*03c0*/  LEA R19, R11, R18, 0x2 ;  /* 0x000000120b137211 */ /* 0x000fe200078e10ff */
[----:B------:R-:W-:Y:S02]  /*03d0*/  VIADD R6, R6, 0x1 ;  /* 0x0000000106067836 */ /* 0x000fe40000000000 */
[----:B------:R-:W-:-:S03]  /*03e0*/  IMAD.WIDE.U32 R12, R9, 0x4, R12 ;  /* 0x00000004090c7825 */ /* 0x000fc600078e000c */
[----:B------:R-:W-:Y:S01]  /*03f0*/  ISETP.NE.AND P2, PT, R6, RZ, PT ;  /* 0x000000ff0600720c */ /* 0x000fe20003f45270 */
[----:B--2---:R0:W-:Y:S04]  /*0400*/  STS [R18], R15 ;  /* 0x0000000f12007388 */ /* 0x0041e80000000800 */
[----:B---3--:R1:W-:Y:S01]  /*0410*/  STS [R19], R16 ;  /* 0x0000001013007388 */ /* 0x0083e20000000800 */
[----:B0-----:R-:W-:-:S07]  /*0420*/  LEA R18, R9, R18, 0x2 ;  /* 0x0000001209127211 */ /* 0x001fce00078e10ff */
[----:B------:R-:W-:Y:S05]  /*0430*/  @P2 BRA `(.L_x_82) ;  /* 0xfffffffc00c82947 */ /* 0x000fea000383ffff */
.L_x_81:
[----:B------:R-:W-:Y:S05]  /*0440*/  BSYNC.RECONVERGENT B1 ;  /* 0x0000000000017941 */ /* 0x000fea0003800200 */
.L_x_80:
[----:B------:R-:W-:Y:S05]  /*0450*/  @!P1 BRA `(.L_x_79) ;  /* 0x0000000000989947 */ /* 0x000fea0003800000 */
.L_x_83:
[----:B0-----:R-:W-:Y:S02]  /*0460*/  IMAD.IADD R13, R9, 0x1, R0 ;  /* 0x00000001090d7824 */ /* 0x001fe400078e0200 */
[----:B------:R-:W-:-:S03]  /*0470*/  IMAD.WIDE.U32 R26, R0, 0x4, R4 ;  /* 0x00000004001a7825 */ /* 0x000fc600078e0004 */
[----:B------:R-:W-:Y:S01]  /*0480*/  IADD3 R17, PT, PT, R9, R13, RZ ;  /* 0x0000000d09117210 */ /* 0x000fe20007ffe0ff */
[----:B------:R-:W-:Y:S01]  /*0490*/  IMAD.WIDE.U32 R28, R0, 0x4, R2 ;  /* 0x00000004001c7825 */ /* 0x000fe200078e0002 */
[----:B------:R-:W2:Y:S03]  /*04a0*/  LDG.E.CONSTANT R6, desc[UR6][R26.64] ;  /* 0x000000061a067981 */ /* 0x000ea6000c1e9900 */
[----:B------:R-:W-:Y:S01]  /*04b0*/  IMAD.WIDE.U32 R24, R13, 0x4, R4 ;  /* 0x000000040d187825 */ /* 0x000fe200078e0004 */
[----:B------:R-:W3:Y:S03]  /*04c0*/  LDG.E.CONSTANT R22, desc[UR6][R28.64] ;  /* 0x000000061c167981 */ /* 0x000ee6000c1e9900 */
[----:B------:R-:W-:Y:S02]  /*04d0*/  IMAD.IADD R23, R9, 0x1, R17 ;  /* 0x0000000109177824 */ /* 0x000fe400078e0211 */
[----:B------:R-:W-:Y:S01]  /*04e0*/  IMAD.WIDE.U32 R12, R13, 0x4, R2 ;  /* 0x000000040d0c7825 */ /* 0x000fe200078e0002 */
[----:B------:R0:W4:Y:S03]  /*04f0*/  LDG.E.CONSTANT R24, desc[UR6][R24.64] ;  /* 0x0000000618187981 */ /* 0x000126000c1e9900 */
[----:B------:R-:W-:-:S02]  /*0500*/  IMAD.WIDE.U32 R14, R17, 0x4, R4 ;  /* 0x00000004110e7825 */ /* 0x000fc400078e0004 */
[----:B------:R5:W4:Y:S02]  /*0510*/  LDG.E.CONSTANT R12, desc[UR6][R12.64] ;  /* 0x000000060c0c7981 */ /* 0x000b24000c1e9900 */
[----:B-1----:R-:W-:Y:S02]  /*0520*/  IMAD.WIDE.U32 R16, R17, 0x4, R2 ;  /* 0x0000000411107825 */ /* 0x002fe400078e0002 */
[----:B------:R1:W4:Y:S02]  /*0530*/  LDG.E.CONSTANT R14, desc[UR6][R14.64] ;  /* 0x000000060e0e7981 */ /* 0x000324000c1e9900 */
[C---:B------:R-:W-:Y:S02]  /*0540*/  IMAD.WIDE.U32 R18, R23.reuse, 0x4, R4 ;  /* 0x0000000417127825 */ /* 0x040fe400078e0004 */
[----:B------:R1:W4:Y:S02]  /*0550*/  LDG.E.CONSTANT R16, desc[UR6][R16.64] ;  /* 0x0000000610107981 */ /* 0x000324000c1e9900 */
[----:B------:R-:W-:-:S02]  /*0560*/  IMAD.WIDE.U32 R20, R23, 0x4, R2 ;  /* 0x0000000417147825 */ /* 0x000fc400078e0002 */
[----:B------:R-:W4:Y:S04]  /*0570*/  LDG.E.CONSTANT R18, desc[UR6][R18.64] ;  /* 0x0000000612127981 */ /* 0x000f28000c1e9900 */
[----:B------:R-:W4:Y:S01]  /*0580*/  LDG.E.CONSTANT R20, desc[UR6][R20.64] ;  /* 0x0000000614147981 */ /* 0x000f22000c1e9900 */
[C---:B0-----:R-:W-:Y:S02]  /*0590*/  LEA R25, R0.reuse, UR4, 0x2 ;  /* 0x0000000400197c11 */ /* 0x041fe4000f8e10ff */
[----:B------:R-:W-:-:S03]  /*05a0*/  LEA R26, R0, R7, 0x2 ;  /* 0x00000007001a7211 */ /* 0x000fc600078e10ff */
[C---:B------:R-:W-:Y:S01]  /*05b0*/  IMAD R27, R9.reuse, 0x4, R25 ;  /* 0x00000004091b7824 */ /* 0x040fe200078e0219 */
[----:B------:R-:W-:-:S03]  /*05c0*/  LEA R28, R9, R26, 0x2 ;  /* 0x0000001a091c7211 */ /* 0x000fc600078e10ff */
[C---:B------:R-:W-:Y:S01]  /*05d0*/  IMAD R29, R9.reuse, 0x4, R27 ;  /* 0x00000004091d7824 */ /* 0x040fe200078e021b */
[----:B-----5:R-:W-:-:S03]  /*05e0*/  LEA R13, R9, R28, 0x2 ;  /* 0x0000001c090d7211 */ /* 0x020fc600078e10ff */
[C---:B-1----:R-:W-:Y:S01]  /*05f0*/  IMAD R15, R9.reuse, 0x4, R29 ;  /* 0x00000004090f7824 */ /* 0x042fe200078e021d */
[C---:B------:R-:W-:Y:S01]  /*0600*/  LEA R17, R9.reuse, R13, 0x2 ;  /* 0x0000000d09117211 */ /* 0x040fe200078e10ff */
[----:B------:R-:W-:-:S05]  /*0610*/  IMAD.IADD R0, R9, 0x1, R23 ;  /* 0x0000000109007824 */ /* 0x000fca00078e0217 */
[----:B------:R-:W-:Y:S01]  /*0620*/  ISETP.GE.AND P1, PT, R0, R11, PT ;  /* 0x0000000b0000720c */ /* 0x000fe20003f26270 */
[----:B--2---:R0:W-:Y:S04]  /*0630*/  STS [R25], R6 ;  /* 0x0000000619007388 */ /* 0x0041e80000000800 */
[----:B---3--:R0:W-:Y:S04]  /*0640*/  STS [R26], R22 ;  /* 0x000000161a007388 */ /* 0x0081e80000000800 */
[----:B----4-:R0:W-:Y:S04]  /*0650*/  STS [R27], R24 ;  /* 0x000000181b007388 */ /* 0x0101e80000000800 */
[----:B------:R0:W-:Y:S04]  /*0660*/  STS [R28], R12 ;  /* 0x0000000c1c007388 */ /* 0x0001e80000000800 */
[----:B------:R0:W-:Y:S04]  /*0670*/  STS [R29], R14 ;  /* 0x0000000e1d007388 */ /* 0x0001e80000000800 */
[----:B------:R0:W-:Y:S04]  /*0680*/  STS [R13], R16 ;  /* 0x000000100d007388 */ /* 0x0001e80000000800 */
[----:B------:R0:W-:Y:S04]  /*0690*/  STS [R15], R18 ;  /* 0x000000120f007388 */ /* 0x0001e80000000800 */
[----:B------:R0:W-:Y:S01]  /*06a0*/  STS [R17], R20 ;  /* 0x0000001411007388 */ /* 0x0001e20000000800 */
[----:B------:R-:W-:Y:S05]  /*06b0*/  @!P1 BRA `(.L_x_83) ;  /* 0xfffffffc00689947 */ /* 0x000fea000383ffff */
.L_x_79:
[----:B------:R-:W-:Y:S05]  /*06c0*/  BSYNC.RECONVERGENT B0 ;  /* 0x0000000000007941 */ /* 0x000fea0003800200 */
.L_x_78:
[----:B------:R-:W-:Y:S01]  /*06d0*/  BAR.SYNC.DEFER_BLOCKING 0x0 ;  /* 0x0000000000007b1d */ /* 0x000fe20000010000 */
[----:B0-----:R-:W-:Y:S02]  /*06e0*/  HFMA2 R15, -RZ, RZ, 0, 0 ;  /* 0x00000000ff0f7431 */ /* 0x001fe400000001ff */
[----:B------:R-:W-:-:S03]  /*06f0*/  IMAD.MOV.U32 R17, RZ, RZ, RZ ;  /* 0x000000ffff117224 */ /* 0x000fc600078e00ff */
[----:B------:R-:W0:Y:S01]  /*0700*/  LDCU UR5, c[0x0][0x398] ;  /* 0x00007300ff0577ac */ /* 0x000e220008000800 */
[----:B------:R-:W-:Y:S01]  /*0710*/  BSSY.RECONVERGENT B0, `(.L_x_84) ;  /* 0x00000c0000007945 */ /* 0x000fe20003800200 */
[----:B------:R-:W2:Y:S01]  /*0720*/  LDCU UR8, c[0x0][0x398] ;  /* 0x00007300ff0877ac */ /* 0x000ea20008000800 */
[----:B------:R-:W3:Y:S01]  /*0730*/  LDCU UR10, c[0x0][0x3a4] ;  /* 0x00007480ff0a77ac */ /* 0x000ee20008000800 */
[----:B------:R-:W4:Y:S01]  /*0740*/  LDCU UR9, c[0x0][0x3a4] ;  /* 0x00007480ff0977ac */ /* 0x000f220008000800 */
[----:B------:R-:W-:Y:S05]  /*0750*/  @P0 BRA `(.L_x_85) ;  /* 0x0000000800ec0947 */ /* 0x000fea0003800000 */
[----:B------:R-:W5:Y:S01]  /*0760*/  I2F.U32.RP R6, R9 ;  /* 0x0000000900067306 */ /* 0x000f620000209000 */
[C---:B------:R-:W-:Y:S01]  /*0770*/  IADD3 R0, PT, PT, R9.reuse, R10, RZ ;  /* 0x0000000a09007210 */ /* 0x040fe20007ffe0ff */
[----:B------:R-:W-:Y:S01]  /*0780*/  IMAD.MOV R13, RZ, RZ, -R9 ;  /* 0x000000ffff0d7224 */ /* 0x000fe200078e0a09 */
[----:B------:R-:W-:Y:S01]  /*0790*/  ISETP.NE.U32.AND P2, PT, R9, RZ, PT ;  /* 0x000000ff0900720c */ /* 0x000fe20003f45070 */
[----:B------:R-:W-:Y:S01]  /*07a0*/  BSSY.RECONVERGENT B1, `(.L_x_86) ;  /* 0x0000047000017945 */ /* 0x000fe20003800200 */
[CC--:B------:R-:W-:Y:S02]  /*07b0*/  ISETP.GE.U32.AND P0, PT, R0.reuse, R11.reuse, PT ;  /* 0x0000000b0000720c */ /* 0x0c0fe40003f06070 */
[----:B------:R-:W-:Y:S02]  /*07c0*/  VIMNMX.U32 R5, PT, PT, R0, R11, !PT ;  /* 0x0000000b00057248 */ /* 0x000fe40007fe0000 */
[----:B------:R-:W-:Y:S02]  /*07d0*/  SEL R4, RZ, 0x1, P0 ;  /* 0x00000001ff047807 */ /* 0x000fe40000000000 */
[----:B------:R-:W-:-:S02]  /*07e0*/  MOV R17, RZ ;  /* 0x000000ff00117202 */ /* 0x000fc40000000f00 */
[----:B------:R-:W-:Y:S01]  /*07f0*/  IADD3 R0, PT, PT, R5, -R0, -R4 ;  /* 0x8000000005007210 */ /* 0x000fe20007ffe804 */
[----:B------:R-:W-:Y:S01]  /*0800*/  IMAD.MOV.U32 R5, RZ, RZ, 0x40000000 ;  /* 0x40000000ff057424 */ /* 0x000fe200078e00ff */
[----:B-----5:R-:W5:Y:S01]  /*0810*/  MUFU.RCP R6, R6 ;  /* 0x0000000600067308 */ /* 0x020f620000001000 */
[----:B------:R-:W-:Y:S02]  /*0820*/  MOV R15, RZ ;  /* 0x000000ff000f7202 */ /* 0x000fe40000000f00 */
[----:B-----5:R-:W-:Y:S02]  /*0830*/  IADD3 R2, PT, PT, R6, 0xffffffe, RZ ;  /* 0x0ffffffe06027810 */ /* 0x020fe40007ffe0ff */
[----:B------:R-:W-:-:S03]  /*0840*/  LEA R6, R8, UR4, 0x2 ;  /* 0x0000000408067c11 */ /* 0x000fc6000f8e10ff */
[----:B------:R5:W1:Y:S03]  /*0850*/  F2I.FTZ.U32.TRUNC.NTZ R3, R2 ;  /* 0x0000000200037305 */ /* 0x000a66000021f000 */
[----:B------:R-:W0:Y:S01]  /*0860*/  LDS R6, [R6] ;  /* 0x0000000006067984 */ /* 0x000e220000000800 */
[----:B-----5:R-:W-:Y:S02]  /*0870*/  IMAD.MOV.U32 R2, RZ, RZ, RZ ;  /* 0x000000ffff027224 */ /* 0x020fe400078e00ff */
[----:B-1----:R-:W-:-:S04]  /*0880*/  IMAD R13, R13, R3, RZ ;  /* 0x000000030d0d7224 */ /* 0x002fc800078e02ff */
[----:B------:R-:W-:Y:S02]  /*0890*/  IMAD.HI.U32 R13, R3, R13, R2 ;  /* 0x0000000d030d7227 */ /* 0x000fe400078e0002 */
[----:B------:R-:W1:Y:S04]  /*08a0*/  LDC R3, c[0x0][0x3a0] ;  /* 0x0000e800ff037b82 */ /* 0x000e680000000800 */
[----:B------:R-:W-:-:S05]  /*08b0*/  IMAD.HI.U32 R13, R13, R0, RZ ;  /* 0x000000000d0d7227 */ /* 0x000fca00078e00ff */
[----:B------:R-:W-:-:S05]  /*08c0*/  IADD3 R2, PT, PT, -R13, RZ, RZ ;  /* 0x000000ff0d027210 */ /* 0x000fca0007ffe1ff */
[----:B------:R-:W-:-:S05]  /*08d0*/  IMAD R0, R9, R2, R0 ;  /* 0x0000000209007224 */ /* 0x000fca00078e0200 */
[----:B------:R-:W-:-:S13]  /*08e0*/  ISETP.GE.U32.AND P0, PT, R0, R9, PT ;  /* 0x000000090000720c */ /* 0x000fda0003f06070 */
[----:B------:R-:W-:Y:S01]  /*08f0*/  @P0 IMAD.IADD R0, R0, 0x1, -R9 ;  /* 0x0000000100000824 */ /* 0x000fe200078e0a09 */
[----:B------:R-:W-:Y:S02]  /*0900*/  @P0 IADD3 R13, PT, PT, R13, 0x1, RZ ;  /* 0x000000010d0d0810 */ /* 0x000fe40007ffe0ff */
[----:B-1----:R-:W-:Y:S02]  /*0910*/  ISETP.NE.AND P0, PT, R3, 0x1, PT ;  /* 0x000000010300780c */ /* 0x002fe40003f05270 */
[----:B------:R-:W-:Y:S02]  /*0920*/  ISETP.GE.U32.AND P1, PT, R0, R9, PT ;  /* 0x000000090000720c */ /* 0x000fe40003f26070 */
[----:B------:R-:W-:-:S11]  /*0930*/  FSEL R5, R5, -2, !P0 ;  /* 0xc000000005057808 */ /* 0x000fd60004000000 */
[----:B------:R-:W-:Y:S01]  /*0940*/  @P1 VIADD R13, R13, 0x1 ;  /* 0x000000010d0d1836 */ /* 0x000fe20000000000 */
[----:B------:R-:W-:-:S04]  /*0950*/  @!P2 LOP3.LUT R13, RZ, R9, RZ, 0x33, !PT ;  /* 0x00000009ff0da212 */ /* 0x000fc800078e33ff */
[----:B------:R-:W-:Y:S01]  /*0960*/  IADD3 R2, PT, PT, R4, R13, RZ ;  /* 0x0000000d04027210 */ /* 0x000fe20007ffe0ff */
[----:B------:R-:W-:-:S03]  /*0970*/  IMAD.MOV.U32 R4, RZ, RZ, R10 ;  /* 0x000000ffff047224 */ /* 0x000fc600078e000a */
[----:B------:R-:W-:-:S04]  /*0980*/  LOP3.LUT R0, R2, 0x3, RZ, 0xc0, !PT ;  /* 0x0000000302007812 */ /* 0x000fc800078ec0ff */
[----:B------:R-:W-:-:S13]  /*0990*/  ISETP.NE.AND P1, PT, R0, 0x3, PT ;  /* 0x000000030000780c */ /* 0x000fda0003f25270 */
[----:B0-----:R-:W-:Y:S05]  /*09a0*/  @!P1 BRA `(.L_x_87) ;  /* 0x0000000000989947 */ /* 0x001fea0003800000 */
[----:B------:R-:W0:Y:S01]  /*09b0*/  LDC R3, c[0x0][0x398] ;  /* 0x0000e600ff037b82 */ /* 0x000e220000000800 */
[----:B------:R-:W-:Y:S01]  /*09c0*/  VIADD R0, R2, 0x1 ;  /* 0x0000000102007836 */ /* 0x000fe20000000000 */
[----:B------:R-:W-:Y:S01]  /*09d0*/  LEA R22, R10, UR4, 0x2 ;  /* 0x000000040a167c11 */ /* 0x000fe2000f8e10ff */
[----:B------:R-:W-:Y:S01]  /*09e0*/  IMAD.MOV.U32 R4, RZ, RZ, R10 ;  /* 0x000000ffff047224 */ /* 0x000fe200078e000a */
[----:B------:R-:W-:Y:S02]  /*09f0*/  MOV R17, RZ ;  /* 0x000000ff00117202 */ /* 0x000fe40000000f00 */
[----:B------:R-:W-:-:S04]  /*0a00*/  LOP3.LUT R0, R0, 0x3, RZ, 0xc0, !PT ;  /* 0x0000000300007812 */ /* 0x000fc800078ec0ff */
[----:B------:R-:W-:-:S07]  /*0a10*/  IADD3 R16, PT, PT, -R0, RZ, RZ ;  /* 0x000000ff00107210 */ /* 0x000fce0007ffe1ff */
.L_x_91:
[----:B------:R-:W1:Y:S01]  /*0a20*/  LDS R11, [R22] ;  /* 0x00000000160b7984 */ /* 0x000e620000000800 */
[----:B------:R-:W-:Y:S01]  /*0a30*/  BSSY.RECONVERGENT B2, `(.L_x_88) ;  /* 0x0000010000027945 */ /* 0x000fe20003800200 */
[----:B-1----:R-:W-:-:S04]  /*0a40*/  FADD R18, R6, -R11 ;  /* 0x8000000b06127221 */ /* 0x002fc80000000000 */
[----:B------:R-:W-:-:S04]  /*0a50*/  FMUL R0, R18, R18 ;  /* 0x0000001212007220 */ /* 0x000fc80000400000 */
[----:B0-----:R-:W-:-:S04]  /*0a60*/  FFMA R12, R0, R3, 1 ;  /* 0x3f800000000c7423 */ /* 0x001fc80000000003 */
[----:B------:R-:W-:-:S05]  /*0a70*/  VIADD R0, R12, 0x1800000 ;  /* 0x018000000c007836 */ /* 0x000fca0000000000 */
[----:B------:R-:W-:-:S04]  /*0a80*/  LOP3.LUT R0, R0, 0x7f800000, RZ, 0xc0, !PT ;  /* 0x7f80000000007812 */ /* 0x000fc800078ec0ff */
[----:B------:R-:W-:-:S13]  /*0a90*/  ISETP.GT.U32.AND P0, PT, R0, 0x1ffffff, PT ;  /* 0x01ffffff0000780c */ /* 0x000fda0003f04070 */
[----:B------:R-:W-:Y:S05]  /*0aa0*/  @P0 BRA `(.L_x_89) ;  /* 0x0000000000100947 */ /* 0x000fea0003800000 */
[----:B------:R-:W-:Y:S02]  /*0ab0*/  MOV R0, R12 ;  /* 0x0000000c00007202 */ /* 0x000fe40000000f00 */
[----:B------:R-:W-:-:S07]  /*0ac0*/  MOV R12, 0xae0 ;  /* 0x00000ae0000c7802 */ /* 0x000fce0000000f00 */
[----:B--234-:R-:W-:Y:S05]  /*0ad0*/  CALL.REL.NOINC `($__internal_4_$__cuda_sm20_rcp_rn_f32_slowpath) ;  /* 0x0000000800a07944 */ /* 0x01cfea0003c00000 */
[----:B------:R-:W-:Y:S05]  /*0ae0*/  BRA `(.L_x_90) ;  /* 0x0000000000107947 */ /* 0x000fea0003800000 */
.L_x_89:
[----:B------:R-:W0:Y:S02]  /*0af0*/  MUFU.RCP R13, R12 ;  /* 0x0000000c000d7308 */ /* 0x000e240000001000 */
[----:B0-----:R-:W-:-:S04]  /*0b00*/  FFMA R0, R12, R13, -1 ;  /* 0xbf8000000c007423 */ /* 0x001fc8000000000d */
[----:B------:R-:W-:-:S04]  /*0b10*/  FADD.FTZ R0, -R0, -RZ ;  /* 0x800000ff00007221 */ /* 0x000fc80000010100 */
[----:B------:R-:W-:-:S07]  /*0b20*/  FFMA R13, R13, R0, R13 ;  /* 0x000000000d0d7223 */ /* 0x000fce000000000d */
.L_x_90:
[----:B--234-:R-:W-:Y:S05]  /*0b30*/  BSYNC.RECONVERGENT B2 ;  /* 0x0000000000027941 */ /* 0x01cfea0003800200 */
.L_x_88:
[----:B------:R-:W-:Y:S02]  /*0b40*/  IMAD.U32 R11, RZ, RZ, UR9 ;  /* 0x00000009ff0b7e24 */ /* 0x000fe4000f8e00ff */
[----:B------:R-:W-:Y:S01]  /*0b50*/  FMUL R18, R5, R18 ;  /* 0x0000001205127220 */ /* 0x000fe20000400000 */
[----:B------:R-:W-:Y:S02]  /*0b60*/  VIADD R16, R16, 0x1 ;  /* 0x0000000110107836 */ /* 0x000fe40000000000 */
[----:B------:R-:W-:Y:S01]  /*0b70*/  FMUL R0, R13, R13 ;  /* 0x0000000d0d007220 */ /* 0x000fe20000400000 */
[----:B------:R-:W-:Y:S01]  /*0b80*/  IADD3 R4, PT, PT, R9, R4, RZ ;  /* 0x0000000409047210 */ /* 0x000fe20007ffe0ff */
[----:B------:R-:W-:Y:S01]  /*0b90*/  FMUL R18, R18, UR5 ;  /* 0x0000000512127c20 */ /* 0x000fe20008400000 */
[----:B------:R-:W-:Y:S01]  /*0ba0*/  LEA R12, R11, R22, 0x2 ;  /* 0x000000160b0c7211 */ /* 0x000fe200078e10ff */
[----:B------:R-:W-:Y:S01]  /*0bb0*/  IMAD R22, R9, 0x4, R22 ;  /* 0x0000000409167824 */ /* 0x000fe200078e0216 */
[----:B------:R-:W-:Y:S01]  /*0bc0*/  ISETP.NE.AND P0, PT, R16, RZ, PT ;  /* 0x000000ff1000720c */ /* 0x000fe20003f05270 */
[----:B------:R-:W-:-:S03]  /*0bd0*/  FFMA R17, R0, R18, R17 ;  /* 0x0000001200117223 */ /* 0x000fc60000000011 */
[----:B------:R-:W0:Y:S02]  /*0be0*/  LDS R12, [R12] ;  /* 0x000000000c0c7984 */ /* 0x000e240000000800 */
[----:B0-----:R-:W-:-:S07]  /*0bf0*/  FFMA R15, R12, R13, R15 ;  /* 0x0000000d0c0f7223 */ /* 0x001fce000000000f */
[----:B------:R-:W-:Y:S05]  /*0c00*/  @P0 BRA `(.L_x_91) ;  /* 0xfffffffc00840947 */ /* 0x000fea000383ffff */
.L_x_87:
[----:B--234-:R-:W-:Y:S05]  /*0c10*/  BSYNC.RECONVERGENT B1 ;  /* 0x0000000000017941 */ /* 0x01cfea0003800200 */
.L_x_86:
[----:B------:R-:W0:Y:S01]  /*0c20*/  LDC R3, c[0x0][0x398] ;  /* 0x0000e600ff037b82 */ /* 0x000e220000000800 */
[----:B------:R-:W-:-:S13]  /*0c30*/  ISETP.GE.U32.AND P0, PT, R2, 0x3, PT ;  /* 0x000000030200780c */ /* 0x000fda0003f06070 */
[----:B------:R-:W-:Y:S05]  /*0c40*/  @!P0 BRA `(.L_x_85) ;  /* 0x0000000400b08947 */ /* 0x000fea0003800000 */
.L_x_104:
[----:B------:R-:W-:Y:S01]  /*0c50*/  LEA R18, R4, UR4, 0x2 ;  /* 0x0000000404127c11 */ /* 0x000fe2000f8e10ff */
[----:B------:R-:W-:Y:S04]  /*0c60*/  BSSY.RECONVERGENT B1, `(.L_x_92) ;  /* 0x0000011000017945 */ /* 0x000fe80003800200 */
[----:B------:R-:W1:Y:S02]  /*0c70*/  LDS R11, [R18] ;  /* 0x00000000120b7984 */ /* 0x000e640000000800 */
[----:B-1----:R-:W-:-:S04]  /*0c80*/  FADD R22, R6, -R11 ;  /* 0x8000000b06167221 */ /* 0x002fc80000000000 */
[----:B------:R-:W-:-:S04]  /*0c90*/  FMUL R0, R22, R22 ;  /* 0x0000001616007220 */ /* 0x000fc80000400000 */
[----:B0-----:R-:W-:-:S05]  /*0ca0*/  FFMA R2, R0, R3, 1 ;  /* 0x3f80000000027423 */ /* 0x001fca0000000003 */
[----:B------:R-:W-:-:S04]  /*0cb0*/  IADD3 R0, PT, PT, R2, 0x1800000, RZ ;  /* 0x0180000002007810 */ /* 0x000fc80007ffe0ff */
[----:B------:R-:W-:-:S04]  /*0cc0*/  LOP3.LUT R0, R0, 0x7f800000, RZ, 0xc0, !PT ;  /* 0x7f80000000007812 */ /* 0x000fc800078ec0ff */
[----:B------:R-:W-:-:S13]  /*0cd0*/  ISETP.GT.U32.AND P0, PT, R0, 0x1ffffff, PT ;  /* 0x01ffffff0000780c */ /* 0x000fda0003f04070 */
[----:B------:R-:W-:Y:S05]  /*0ce0*/  @P0 BRA `(.L_x_93) ;  /* 0x0000000000100947 */ /* 0x000fea0003800000 */
[----:B------:R-:W-:Y:S01]  /*0cf0*/  IMAD.MOV.U32 R0, RZ, RZ, R2 ;  /* 0x000000ffff007224 */ /* 0x000fe200078e0002 */
[----:B------:R-:W-:-:S07]  /*0d00*/  MOV R12, 0xd20 ;  /* 0x00000d20000c7802 */ /* 0x000fce0000000f00 */
[----:B------:R-:W-:Y:S05]  /*0d10*/  CALL.REL.NOINC `($__internal_4_$__cuda_sm20_rcp_rn_f32_slowpath) ;  /* 0x0000000800107944 */ /* 0x000fea0003c00000 */
[----:B------:R-:W-:Y:S05]  /*0d20*/  BRA `(.L_x_94) ;  /* 0x0000000000107947 */ /* 0x000fea0003800000 */
.L_x_93:
[----:B------:R-:W0:Y:S02]  /*0d30*/  MUFU.RCP R13, R2 ;  /* 0x00000002000d7308 */ /* 0x000e240000001000 */
[----:B0-----:R-:W-:-:S04]  /*0d40*/  FFMA R0, R2, R13, -1 ;  /* 0xbf80000002007423 */ /* 0x001fc8000000000d */
[----:B------:R-:W-:-:S04]  /*0d50*/  FADD.FTZ R0, -R0, -RZ ;  /* 0x800000ff00007221 */ /* 0x000fc80000010100 */
[----:B------:R-:W-:-:S07]  /*0d60*/  FFMA R13, R13, R0, R13 ;  /* 0x000000000d0d7223 */ /* 0x000fce000000000d */
.L_x_94:
[----:B------:R-:W-:Y:S05]  /*0d70*/  BSYNC.RECONVERGENT B1 ;  /* 0x0000000000017941 */ /* 0x000fea0003800200 */
.L_x_92:
[----:B------:R-:W-:Y:S01]  /*0d80*/  LEA R18, R9, R18, 0x2 ;  /* 0x0000001209127211 */ /* 0x000fe200078e10ff */
[----:B------:R-:W-:Y:S02]  /*0d90*/  IMAD R16, R4, 0x4, R7 ;  /* 0x0000000404107824 */ /* 0x000fe400078e0207 */
[----:B------:R-:W-:Y:S01]  /*0da0*/  FMUL R22, R5, R22 ;  /* 0x0000001605167220 */ /* 0x000fe20000400000 */
[----:B------:R-:W-:Y:S01]  /*0db0*/  BSSY.RECONVERGENT B1, `(.L_x_95) ;  /* 0x0000016000017945 */ /* 0x000fe20003800200 */
[----:B------:R-:W0:Y:S02]  /*0dc0*/  LDS R11, [R18] ;  /* 0x00000000120b7984 */ /* 0x000e240000000800 */
[----:B------:R-:W-:Y:S02]  /*0dd0*/  FMUL R22, R22, R3 ;  /* 0x0000000316167220 */ /* 0x000fe40000400000 */
[----:B------:R-:W1:Y:S01]  /*0de0*/  LDS R12, [R16] ;  /* 0x00000000100c7984 */ /* 0x000e620000000800 */
[----:B0-----:R-:W-:-:S04]  /*0df0*/  FADD R2, R6, -R11 ;  /* 0x8000000b06027221 */ /* 0x001fc80000000000 */
[----:B------:R-:W-:Y:S01]  /*0e00*/  FMUL R0, R2, R2 ;  /* 0x0000000202007220 */ /* 0x000fe20000400000 */
[----:B-1----:R-:W-:-:S03]  /*0e10*/  FFMA R15, R12, R13, R15 ;  /* 0x0000000d0c0f7223 */ /* 0x002fc6000000000f */
[----:B------:R-:W-:-:S05]  /*0e20*/  FFMA R14, R0, R3, 1 ;  /* 0x3f800000000e7423 */ /* 0x000fca0000000003 */
[----:B------:R-:W-:-:S04]  /*0e30*/  IADD3 R0, PT, PT, R14, 0x1800000, RZ ;  /* 0x018000000e007810 */ /* 0x000fc80007ffe0ff */
[----:B------:R-:W-:-:S04]  /*0e40*/  LOP3.LUT R0, R0, 0x7f800000, RZ, 0xc0, !PT ;  /* 0x7f80000000007812 */ /* 0x000fc800078ec0ff */
[----:B------:R-:W-:Y:S01]  /*0e50*/  ISETP.GT.U32.AND P0, PT, R0, 0x1ffffff, PT ;  /* 0x01ffffff0000780c */ /* 0x000fe20003f04070 */
[----:B------:R-:W-:-:S04]  /*0e60*/  FMUL R0, R13, R13 ;  /* 0x0000000d0d007220 */ /* 0x000fc80000400000 */
[----:B------:R-:W-:-:S08]  /*0e70*/  FFMA R17, R0, R22, R17 ;  /* 0x0000001600117223 */ /* 0x000fd00000000011 */
[----:B------:R-:W-:Y:S05]  /*0e80*/  @P0 BRA `(.L_x_96) ;  /* 0x0000000000100947 */ /* 0x000fea0003800000 */
[----:B------:R-:W-:Y:S01]  /*0e90*/  IMAD.MOV.U32 R0, RZ, RZ, R14 ;  /* 0x000000ffff007224 */ /* 0x000fe200078e000e */
[----:B------:R-:W-:-:S07]  /*0ea0*/  MOV R12, 0xec0 ;  /* 0x00000ec0000c7802 */ /* 0x000fce0000000f00 */
[----:B------:R-:W-:Y:S05]  /*0eb0*/  CALL.REL.NOINC `($__internal_4_$__cuda_sm20_rcp_rn_f32_slowpath) ;  /* 0x0000000400a87944 */ /* 0x000fea0003c00000 */
[----:B------:R-:W-:Y:S05]  /*0ec0*/  BRA `(.L_x_97) ;  /* 0x0000000000107947 */ /* 0x000fea0003800000 */
.L_x_96:
[----:B------:R-:W0:Y:S02]  /*0ed0*/  MUFU.RCP R13, R14 ;  /* 0x0000000e000d7308 */ /* 0x000e240000001000 */
[----:B0-----:R-:W-:-:S04]  /*0ee0*/  FFMA R0, R14, R13, -1 ;  /* 0xbf8000000e007423 */ /* 0x001fc8000000000d */
[----:B------:R-:W-:-:S04]  /*0ef0*/  FADD.FTZ R0, -R0, -RZ ;  /* 0x800000ff00007221 */ /* 0x000fc80000010100 */
[----:B------:R-:W-:-:S07]  /*0f00*/  FFMA R13, R13, R0, R13 ;  /* 0x000000000d0d7223 */ /* 0x000fce000000000d */
.L_x_97:
[----:B------:R-:W-:Y:S05]  /*0f10*/  BSYNC.RECONVERGENT B1 ;  /* 0x0000000000017941 */ /* 0x000fea0003800200 */
.L_x_95:
[C---:B------:R-:W-:Y:S01]  /*0f20*/  LEA R18, R9.reuse, R18, 0x2 ;  /* 0x0000001209127211 */ /* 0x040fe200078e10ff */
        /* <DEDUP_REMOVED lines=20> */
.L_x_99:
[----:B------:R-:W0:Y:S02]  /*1070*/  MUFU.RCP R13, R14 ;  /* 0x0000000e000d7308 */ /* 0x000e240000001000 */
[----:B0-----:R-:W-:-:S04]  /*1080*/  FFMA R0, R14, R13, -1 ;  /* 0xbf8000000e007423 */ /* 0x001fc8000000000d */
[----:B------:R-:W-:-:S04]  /*1090*/  FADD.FTZ R0, -R0, -RZ ;  /* 0x800000ff00007221 */ /* 0x000fc80000010100 */
[----:B------:R-:W-:-:S07]  /*10a0*/  FFMA R13, R13, R0, R13 ;  /* 0x000000000d0d7223 */ /* 0x000fce000000000d */
.L_x_100:
[----:B------:R-:W-:Y:S05]  /*10b0*/  BSYNC.RECONVERGENT B1 ;  /* 0x0000000000017941 */ /* 0x000fea0003800200 */
.L_x_98:
        /* <DEDUP_REMOVED lines=21> */
.L_x_102:
[----:B------:R-:W0:Y:S02]  /*1210*/  MUFU.RCP R13, R14 ;  /* 0x0000000e000d7308 */ /* 0x000e240000001000 */
[----:B0-----:R-:W-:-:S04]  /*1220*/  FFMA R0, R14, R13, -1 ;  /* 0xbf8000000e007423 */ /* 0x001fc8000000000d */
[----:B------:R-:W-:-:S04]  /*1230*/  FADD.FTZ R0, -R0, -RZ ;  /* 0x800000ff00007221 */ /* 0x000fc80000010100 */
[----:B------:R-:W-:-:S07]  /*1240*/  FFMA R13, R13, R0, R13 ;  /* 0x000000000d0d7223 */ /* 0x000fce000000000d */
.L_x_103:
[----:B------:R-:W-:Y:S05]  /*1250*/  BSYNC.RECONVERGENT B1 ;  /* 0x0000000000017941 */ /* 0x000fea0003800200 */
.L_x_101:
[C---:B------:R-:W-:Y:S01]  /*1260*/  LEA R16, R9.reuse, R16, 0x2 ;  /* 0x0000001009107211 */ /* 0x040fe200078e10ff */
[----:B------:R-:W-:Y:S01]  /*1270*/  IMAD R4, R9, 0x4, R4 ;  /* 0x0000000409047824 */ /* 0x000fe200078e0204 */
[----:B------:R-:W-:Y:S01]  /*1280*/  MOV R11, UR10 ;  /* 0x0000000a000b7c02 */ /* 0x000fe20008000f00 */
[----:B------:R-:W-:Y:S01]  /*1290*/  FMUL R2, R5, R2 ;  /* 0x0000000205027220 */ /* 0x000fe20000400000 */
[----:B------:R-:W-:Y:S02]  /*12a0*/  FMUL R0, R13, R13 ;  /* 0x0000000d0d007220 */ /* 0x000fe40000400000 */
[----:B------:R-:W0:Y:S01]  /*12b0*/  LDS R16, [R16] ;  /* 0x0000000010107984 */ /* 0x000e220000000800 */
[----:B------:R-:W-:Y:S01]  /*12c0*/  ISETP.GE.AND P0, PT, R4, R11, PT ;  /* 0x0000000b0400720c */ /* 0x000fe20003f06270 */
[----:B------:R-:W-:-:S04]  /*12d0*/  FMUL R2, R2, UR8 ;  /* 0x0000000802027c20 */ /* 0x000fc80008400000 */
[----:B------:R-:W-:Y:S01]  /*12e0*/  FFMA R17, R0, R2, R17 ;  /* 0x0000000200117223 */ /* 0x000fe20000000011 */
[----:B0-----:R-:W-:-:S07]  /*12f0*/  FFMA R15, R16, R13, R15 ;  /* 0x0000000d100f7223 */ /* 0x001fce000000000f */
[----:B------:R-:W-:Y:S05]  /*1300*/  @!P0 BRA `(.L_x_104) ;  /* 0xfffffff800508947 */ /* 0x000fea000383ffff */
.L_x_85:
[----:B0-234-:R-:W-:Y:S05]  /*1310*/  BSYNC.RECONVERGENT B0 ;  /* 0x0000000000007941 */ /* 0x01dfea0003800200 */
.L_x_84:
[----:B------:R-:W-:Y:S01]  /*1320*/  ISETP.GE.U32.AND P0, PT, R9, 0x2, PT ;  /* 0x000000020900780c */ /* 0x000fe20003f06070 */
[----:B------:R-:W-:-:S05]  /*1330*/  IMAD R7, R11, 0x4, R7 ;  /* 0x000000040b077824 */ /* 0x000fca00078e0207 */
[----:B------:R-:W-:-:S05]  /*1340*/  LEA R0, R10, R7, 0x2 ;  /* 0x000000070a007211 */ /* 0x000fca00078e10ff */
[----:B------:R0:W-:Y:S04]  /*1350*/  STS [R0], R15 ;  /* 0x0000000f00007388 */ /* 0x0001e80000000800 */
[----:B------:R0:W-:Y:S01]  /*1360*/  STS [R0+0x400], R17 ;  /* 0x0004001100007388 */ /* 0x0001e20000000800 */
[----:B------:R-:W-:Y:S06]  /*1370*/  BAR.SYNC.DEFER_BLOCKING 0x0 ;  /* 0x0000000000007b1d */ /* 0x000fec0000010000 */
[----:B------:R-:W-:Y:S05]  /*1380*/  @!P0 BRA `(.L_x_105) ;  /* 0x0000000000488947 */ /* 0x000fea0003800000 */
.L_x_108:
[----:B------:R-:W-:Y:S01]  /*1390*/  SHF.R.U32.HI R11, RZ, 0x1, R9 ;  /* 0x00000001ff0b7819 */ /* 0x000fe20000011609 */
[----:B------:R-:W-:Y:S03]  /*13a0*/  BSSY.RECONVERGENT B0, `(.L_x_106) ;  /* 0x000000c000007945 */ /* 0x000fe60003800200 */
[----:B------:R-:W-:-:S13]  /*13b0*/  ISETP.GE.U32.AND P0, PT, R10, R11, PT ;  /* 0x0000000b0a00720c */ /* 0x000fda0003f06070 */
[----:B--2---:R-:W-:Y:S05]  /*13c0*/  @P0 BRA `(.L_x_107) ;  /* 0x0000000000240947 */ /* 0x004fea0003800000 */
[----:B------:R-:W-:Y:S01]  /*13d0*/  LEA R2, R11, R0, 0x2 ;  /* 0x000000000b027211 */ /* 0x000fe200078e10ff */
[----:B------:R-:W-:Y:S04]  /*13e0*/  LDS R4, [R0] ;  /* 0x0000000000047984 */ /* 0x000fe80000000800 */
[----:B------:R-:W2:Y:S04]  /*13f0*/  LDS R3, [R2] ;  /* 0x0000000002037984 */ /* 0x000ea80000000800 */
[----:B------:R-:W-:Y:S01]  /*1400*/  LDS R5, [R0+0x400] ;  /* 0x0004000000057984 */ /* 0x000fe20000000800 */
[----:B--2---:R-:W-:-:S05]  /*1410*/  FADD R3, R3, R4 ;  /* 0x0000000403037221 */ /* 0x004fca0000000000 */
[----:B------:R-:W-:Y:S04]  /*1420*/  STS [R0], R3 ;  /* 0x0000000300007388 */ /* 0x000fe80000000800 */
[----:B------:R-:W2:Y:S02]  /*1430*/  LDS R4, [R2+0x400] ;  /* 0x0004000002047984 */ /* 0x000ea40000000800 */
[----:B--2---:R-:W-:-:S05]  /*1440*/  FADD R5, R4, R5 ;  /* 0x0000000504057221 */ /* 0x004fca0000000000 */
[----:B------:R2:W-:Y:S02]  /*1450*/  STS [R0+0x400], R5 ;  /* 0x0004000500007388 */ /* 0x0005e40000000800 */
.L_x_107:
[----:B------:R-:W-:Y:S05]  /*1460*/  BSYNC.RECONVERGENT B0 ;  /* 0x0000000000007941 */ /* 0x000fea0003800200 */
.L_x_106:
[----:B------:R-:W-:Y:S01]  /*1470*/  BAR.SYNC.DEFER_BLOCKING 0x0 ;  /* 0x0000000000007b1d */ /* 0x000fe20000010000 */
[----:B------:R-:W-:Y:S01]  /*1480*/  ISETP.GT.U32.AND P0, PT, R9, 0x3, PT ;  /* 0x000000030900780c */ /* 0x000fe20003f04070 */
[----:B------:R-:W-:-:S12]  /*1490*/  IMAD.MOV.U32 R9, RZ, RZ, R11 ;  /* 0x000000ffff097224 */ /* 0x000fd800078e000b */
[----:B------:R-:W-:Y:S05]  /*14a0*/  @P0 BRA `(.L_x_108) ;  /* 0xfffffffc00b80947 */ /* 0x000fea000383ffff */
.L_x_105:
[----:B------:R-:W-:-:S13]  /*14b0*/  ISETP.NE.AND P0, PT, R10, RZ, PT ;  /* 0x000000ff0a00720c */ /* 0x000fda0003f05270 */
[----:B------:R-:W-:Y:S05]  /*14c0*/  @P0 EXIT ;  /* 0x000000000000094d */ /* 0x000fea0003800000 */
[----:B0-2---:R-:W-:Y:S01]  /*14d0*/  LDS R0, [R7] ;  /* 0x0000000007007984 */ /* 0x005fe20000000800 */
[----:B------:R-:W0:Y:S01]  /*14e0*/  LDC.64 R2, c[0x0][0x390] ;  /* 0x0000e400ff027b82 */ /* 0x000e220000000a00 */
[----:B------:R-:W2:Y:S02]  /*14f0*/  LDCU UR4, c[0x0][0x39c] ;  /* 0x00007380ff0477ac */ /* 0x000ea40008000800 */
[----:B------:R-:W3:Y:S01]  /*1500*/  LDS R5, [R7+0x400] ;  /* 0x0004000007057984 */ /* 0x000ee20000000800 */
[----:B0-----:R-:W-:-:S04]  /*1510*/  IMAD.WIDE.U32 R8, R8, 0x4, R2 ;  /* 0x0000000408087825 */ /* 0x001fc800078e0002 */
[----:B---3--:R-:W-:-:S04]  /*1520*/  FADD R0, R0, R5 ;  /* 0x0000000500007221 */ /* 0x008fc80000000000 */
[----:B--2---:R-:W-:-:S05]  /*1530*/  FMUL R3, R0, UR4 ;  /* 0x0000000400037c20 */ /* 0x004fca0008400000 */
[----:B------:R-:W-:Y:S01]  /*1540*/  STG.E desc[UR6][R8.64], R3 ;  /* 0x0000000308007986 */ /* 0x000fe2000c101906 */
[----:B------:R-:W-:Y:S05]  /*1550*/  EXIT ;  /* 0x000000000000794d */ /* 0x000fea0003800000 */
        .weak           $__internal_4_$__cuda_sm20_rcp_rn_f32_slowpath
        .type           $__internal_4_$__cuda_sm20_rcp_rn_f32_slowpath,@function
        .size           $__internal_4_$__cuda_sm20_rcp_rn_f32_slowpath,(.L_x_126 - $__internal_4_$__cuda_sm20_rcp_rn_f32_slowpath)
$__internal_4_$__cuda_sm20_rcp_rn_f32_slowpath:
        /* <DEDUP_REMOVED lines=15> */
.L_x_110:
[----:B------:R-:W-:-:S05]  /*1650*/  VIADD R13, R11, 0xffffff03 ;  /* 0xffffff030b0d7836 */ /* 0x000fca0000000000 */
[----:B------:R-:W-:-:S13]  /*1660*/  ISETP.GT.U32.AND P0, PT, R13, 0x1, PT ;  /* 0x000000010d00780c */ /* 0x000fda0003f04070 */
[----:B------:R-:W-:Y:S05]  /*1670*/  @P0 BRA `(.L_x_112) ;  /* 0x0000000000780947 */ /* 0x000fea0003800000 */
[----:B------:R-:W-:Y:S01]  /*1680*/  LOP3.LUT R26, R0, 0x7fffff, RZ, 0xc0, !PT ;  /* 0x007fffff001a7812 */ /* 0x000fe200078ec0ff */
[----:B------:R-:W-:-:S03]  /*1690*/  HFMA2 R20, -RZ, RZ, 0, 1.78813934326171875e-07 ;  /* 0x00000003ff147431 */ /* 0x000fc600000001ff */
        /* <DEDUP_REMOVED lines=16> */
[----:B------:R-:W-:Y:S02]  /*17a0*/  LOP3.LUT P2, RZ, R20, 0x2, RZ, 0xc0, !PT ;  /* 0x0000000214ff7812 */ /* 0x000fe4000784c0ff */
[----:B------:R-:W-:Y:S02]  /*17b0*/  IADD3 R14, PT, PT, R11, -0xfc, RZ ;  /* 0xffffff040b0e7810 */ /* 0x000fe40007ffe0ff */
[----:B------:R-:W-:-:S02]  /*17c0*/  PLOP3.LUT P0, PT, P0, P1, P2, 0xe0, 0x0 ;  /* 0x000000000000781c */ /* 0x000fc40000703c20 */
[----:B------:R-:W-:Y:S02]  /*17d0*/  LOP3.LUT P1, RZ, R0, 0x7fffff, RZ, 0xc0, !PT ;  /* 0x007fffff00ff7812 */ /* 0x000fe4000782c0ff */
[----:B------:R-:W-:-:S05]  /*17e0*/  SEL R13, RZ, 0x1, !P0 ;  /* 0x00000001ff0d7807 */ /* 0x000fca0004000000 */
[----:B------:R-:W-:-:S05]  /*17f0*/  IMAD.MOV R13, RZ, RZ, -R13 ;  /* 0x000000ffff0d7224 */ /* 0x000fca00078e0a0d */
[----:B------:R-:W-:Y:S02]  /*1800*/  ISETP.GE.AND P0, PT, R13, RZ, PT ;  /* 0x000000ff0d00720c */ /* 0x000fe40003f06270 */
[----:B------:R-:W-:-:S11]  /*1810*/  SHF.R.U32.HI R13, RZ, R14, R21 ;  /* 0x0000000eff0d7219 */ /* 0x000fd60000011615 */
[----:B------:R-:W-:-:S05]  /*1820*/  @!P0 IADD3 R13, PT, PT, R13, 0x1, RZ ;  /* 0x000000010d0d8810 */ /* 0x000fca0007ffe0ff */
[----:B------:R-:W-:-:S05]  /*1830*/  @!P1 IMAD.SHL.U32 R13, R13, 0x2, RZ ;  /* 0x000000020d0d9824 */ /* 0x000fca00078e00ff */
[----:B------:R-:W-:Y:S01]  /*1840*/  LOP3.LUT R13, R13, 0x80000000, R0, 0xf8, !PT ;  /* 0x800000000d0d7812 */ /* 0x000fe200078ef800 */
[----:B------:R-:W-:Y:S06]  /*1850*/  BRA `(.L_x_111) ;  /* 0x0000000000047947 */ /* 0x000fec0003800000 */
.L_x_112:
[----:B------:R0:W1:Y:S02]  /*1860*/  MUFU.RCP R13, R0 ;  /* 0x00000000000d7308 */ /* 0x0000640000001000 */
.L_x_111:
[----:B------:R-:W-:Y:S05]  /*1870*/  BSYNC.RECONVERGENT B3 ;  /* 0x0000000000037941 */ /* 0x000fea0003800200 */
.L_x_109:
[----:B------:R-:W-:Y:S01]  /*1880*/  HFMA2 R21, -RZ, RZ, 0, 0 ;  /* 0x00000000ff157431 */ /* 0x000fe200000001ff */
[----:B------:R-:W-:-:S04]  /*1890*/  MOV R20, R12 ;  /* 0x0000000c00147202 */ /* 0x000fc80000000f00 */
[----:B01----:R-:W-:Y:S05]  /*18a0*/  RET.REL.NODEC R20 `(_Z35svpf_stein_operator_parallel_kernelPKfS0_Pfffii) ;  /* 0xffffffe414d47950 */ /* 0x003fea0003c3ffff */
.L_x_113:
        /* <DEDUP_REMOVED lines=13> */
.L_x_126:


//--------------------- .nv.global.init           --------------------------
	.section	.nv.global.init,"aw",@progbits
	.align	4
.nv.global.init:
	.type		mrg32k3aM1SubSeq,@object
	.size		mrg32k3aM1SubSeq,(mrg32k3aM2SubSeq - mrg32k3aM1SubSeq)
mrg32k3aM1SubSeq:
        /*0000*/ 	.byte	0x0b, 0xcc, 0xee, 0x04, 0x73, 0x29, 0x8b, 0x6f, 0xf6, 0x53, 0x03, 0xf6, 0x23, 0xf6, 0xea, 0xda
        /* <DEDUP_REMOVED lines=125> */
	.type		mrg32k3aM2SubSeq,@object
	.size		mrg32k3aM2SubSeq,(mrg32k3aM1 - mrg32k3aM2SubSeq)
mrg32k3aM2SubSeq:
        /* <DEDUP_REMOVED lines=126> */
	.type		mrg32k3aM1,@object
	.size		mrg32k3aM1,(mrg32k3aM1Seq - mrg32k3aM1)
mrg32k3aM1:
        /* <DEDUP_REMOVED lines=144> */
	.type		mrg32k3aM1Seq,@object
	.size		mrg32k3aM1Seq,(mrg32k3aM2 - mrg32k3aM1Seq)
mrg32k3aM1Seq:
        /* <DEDUP_REMOVED lines=144> */
	.type		mrg32k3aM2,@object
	.size		mrg32k3aM2,(mrg32k3aM2Seq - mrg32k3aM2)
mrg32k3aM2:
        /* <DEDUP_REMOVED lines=144> */
	.type		mrg32k3aM2Seq,@object
	.size		mrg32k3aM2Seq,(precalc_xorwow_matrix - mrg32k3aM2Seq)
mrg32k3aM2Seq:
        /* <DEDUP_REMOVED lines=144> */
	.type		precalc_xorwow_matrix,@object
	.size		precalc_xorwow_matrix,(precalc_xorwow_offset_matrix - precalc_xorwow_matrix)
precalc_xorwow_matrix:
        /* <DEDUP_REMOVED lines=6400> */
	.type		precalc_xorwow_offset_matrix,@object
	.size		precalc_xorwow_offset_matrix,(.L_1 - precalc_xorwow_offset_matrix)
precalc_xorwow_offset_matrix:
        /* <DEDUP_REMOVED lines=6400> */
.L_1:


//--------------------- .nv.shared._Z31svpf_ksd_reduce_parallel_kernelPKfPfi --------------------------
	.section	.nv.shared._Z31svpf_ksd_reduce_parallel_kernelPKfPfi,"aw",@nobits
	.sectionflags	@""
	.align	16
.nv.shared._Z31svpf_ksd_reduce_parallel_kernelPKfPfi:
	.zero		2048


//--------------------- .nv.shared.reserved.0     --------------------------
	.section	.nv.shared.reserved.0,"aw",@nobits
	.weak		__nv_reservedSMEM_offset_0_alias
	.size		__nv_reservedSMEM_offset_0_alias, 0, 64
	.other		__nv_reservedSMEM_offset_0_alias,@"STO_CUDA_RESERVED_SHARED STV_DEFAULT"
__nv_reservedSMEM_offset_0_alias:
	.zero		0
	.zero		64


//--------------------- .nv.shared._Z21svpf_transport_kernelPfPKfS_P24curandStatePhilox4_32_10fffffi --------------------------
	.section	.nv.shared._Z21svpf_transport_kernelPfPKfS_P24curandStatePhilox4_32_10fffffi,"aw",@nobits
	.sectionflags	@""
	.align	16
	.zero		1024


//--------------------- .nv.shared._Z39svpf_stein_operator_parallel_ksd_kernelPKfS0_PfS1_ffii --------------------------
	.section	.nv.shared._Z39svpf_stein_operator_parallel_ksd_kernelPKfS0_PfS1_ffii,"aw",@nobits
	.sectionflags	@""
	.align	16
	.zero		1024


//--------------------- .nv.shared._Z35svpf_stein_operator_parallel_kernelPKfS0_Pfffii --------------------------
	.section	.nv.shared._Z35svpf_stein_operator_parallel_kernelPKfS0_Pfffii,"aw",@nobits
	.sectionflags	@""
	.align	16
	.zero		1024


//--------------------- .nv.constant0._Z31svpf_ksd_reduce_parallel_kernelPKfPfi --------------------------
	.section	.nv.constant0._Z31svpf_ksd_reduce_parallel_kernelPKfPfi,"a",@progbits
	.sectionflags	@""
	.align	4
.nv.constant0._Z31svpf_ksd_reduce_parallel_kernelPKfPfi:
	.zero		916


//--------------------- .nv.constant0._Z21svpf_transport_kernelPfPKfS_P24curandStatePhilox4_32_10fffffi --------------------------
	.section	.nv.constant0._Z21svpf_transport_kernelPfPKfS_P24curandStatePhilox4_32_10fffffi,"a",@progbits
	.sectionflags	@""
	.align	4
.nv.constant0._Z21svpf_transport_kernelPfPKfS_P24curandStatePhilox4_32_10fffffi:
	.zero		952


//--------------------- .nv.constant0._Z39svpf_stein_operator_parallel_ksd_kernelPKfS0_PfS1_ffii --------------------------
	.section	.nv.constant0._Z39svpf_stein_operator_parallel_ksd_kernelPKfS0_PfS1_ffii,"a",@progbits
	.sectionflags	@""
	.align	4
.nv.constant0._Z39svpf_stein_operator_parallel_ksd_kernelPKfS0_PfS1_ffii:
	.zero		944


//--------------------- .nv.constant0._Z35svpf_stein_operator_parallel_kernelPKfS0_Pfffii --------------------------
	.section	.nv.constant0._Z35svpf_stein_operator_parallel_kernelPKfS0_Pfffii,"a",@progbits
	.sectionflags	@""
	.align	4
.nv.constant0._Z35svpf_stein_operator_parallel_kernelPKfS0_Pfffii:
	.zero		936


//--------------------- SYMBOLS --------------------------

	.type		.nv.reservedSmem.offset0,@object
	.size		.nv.reservedSmem.offset0,0x4
	.type		.nv.reservedSmem.cap,@object
	.size		.nv.reservedSmem.cap,0x4
